	.target	sm_100a

	.elftype	@"ET_EXEC"


//--------------------- .note.nv.tkinfo           --------------------------
	.section	.note.nv.tkinfo,"",@"SHT_NOTE"
	.sectionflags	@"SHF_NOTE_NV_TKINFO"
	.tkinfo
        /*0018*/ 	.word	0x00000002
        /*0030*/ 	.string	""
        /*0030*/ 	.string	"ptxas"
        /*0030*/ 	.string	"Cuda compilation tools, release 13.0, V13.0.88"
        /*0030*/ 	.string	"Build cuda_13.0.r13.0/compiler.36424714_0"
        /*0030*/ 	.string	"-arch sm_100a -m 64 "



//--------------------- .note.nv.cuinfo           --------------------------
	.section	.note.nv.cuinfo,"",@"SHT_NOTE"
	.sectionflags	@"SHF_NOTE_NV_CUINFO"
        /*0018*/ 	.short	0x0002
        /*001a*/ 	.short	0x0064
        /*001c*/ 	.short	0x0082
	.zero		2


//--------------------- .nv.info                  --------------------------
	.section	.nv.info,"",@"SHT_CUDA_INFO"
	.align	4


	//----- nvinfo : EIATTR_REGCOUNT
	.align		4
        /*0000*/ 	.byte	0x04, 0x2f
        /*0002*/ 	.short	(.L_20 - .L_19)
	.align		4
.L_19:
        /*0004*/ 	.word	index@(_ZN7cutlass13device_kernelINS_4gemm6kernel13GemmUniversalIN4cute5tupleIJiiiiEEENS1_10collective13CollectiveMmaINS1_35MainloopSm100TmaUmmaWarpSpecializedILi3ELi2ELi4ENS5_IJNS4_1CILi2EEENSA_ILi1EEESC_EEEEENS5_IJNSA_ILi64EEENSA_ILi256EEESF_EEEaNS5_IJlSC_lEEEaSI_NS4_8TiledMMAINS4_8MMA_AtomIJNS4_15SM100_MMA_S8_SSIaaiLi64ELi256ELNS4_4UMMA5MajorE0ELSN_0ELNSM_8SaturateE0EEEEEENS4_6LayoutINS5_IJSC_SC_SC_EEENS5_IJNSA_ILi0EEEST_ST_EEEEENS5_IJNS4_10UnderscoreESW_SW_EEEEENS4_13SM90_TMA_LOADENS4_14ComposedLayoutINS4_7SwizzleILi2ELi4ELi3EEENS4_18smem_ptr_flag_bitsILi8EEENSR_INS5_IJNSA_ILi8EEESF_EEENS5_IJSF_SC_EEEEEEEvNS4_8identityENS4_23SM90_TMA_LOAD_MULTICASTES19_vS1A_EENS_8epilogue10collective18CollectiveEpilogueINS1D_23Sm100TmaWarpSpecializedILi4ELi2ELi32ELb0ELb0EEEJSH_NS5_IJNSR_ISF_SC_EES1I_EEEaSI_aSI_NS1D_6fusion15FusionCallbacksIS1H_NS1K_17LinearCombinationIaiaiLNS_15FloatRoundStyleE2EEESH_S1J_JEEENS4_5SM1004TMEM4LOAD26SM100_TMEM_LOAD_16dp32b32xESZ_S19_NS4_39AutoVectorizingCopyWithAssumedAlignmentILi128EEENS4_14SM90_TMA_STOREES19_S1V_S1V_EEEvvEEEEvNT_6ParamsE)
        /*0008*/ 	.word	0x0000005c


	//----- nvinfo : EIATTR_FRAME_SIZE
	.align		4
.L_20:
        /*000c*/ 	.byte	0x04, 0x11
        /*000e*/ 	.short	(.L_22 - .L_21)
	.align		4
.L_21:
        /*0010*/ 	.word	index@($__internal_2_$__cuda_sm10x_tcgen05_guardrail_trap_unallocated_columns_being_dealloced)
        /*0014*/ 	.word	0x00000000


	//----- nvinfo : EIATTR_FRAME_SIZE
	.align		4
.L_22:
        /*0018*/ 	.byte	0x04, 0x11
        /*001a*/ 	.short	(.L_24 - .L_23)
	.align		4
.L_23:
        /*001c*/ 	.word	index@($__internal_1_$__cuda_sm10x_tcgen05_guardrail_trap_phase_invalid_during_alloc)
        /*0020*/ 	.word	0x00000000


	//----- nvinfo : EIATTR_FRAME_SIZE
	.align		4
.L_24:
        /*0024*/ 	.byte	0x04, 0x11
        /*0026*/ 	.short	(.L_26 - .L_25)
	.align		4
.L_25:
        /*0028*/ 	.word	index@($__internal_0_$__cuda_sm10x_tcgen05_guardrail_trap_col_being_dealloced_not_returned_by_alloc)
        /*002c*/ 	.word	0x00000000


	//----- nvinfo : EIATTR_FRAME_SIZE
	.align		4
.L_26:
        /*0030*/ 	.byte	0x04, 0x11
        /*0032*/ 	.short	(.L_28 - .L_27)
	.align		4
.L_27:
        /*0034*/ 	.word	index@(_ZN7cutlass13device_kernelINS_4gemm6kernel13GemmUniversalIN4cute5tupleIJiiiiEEENS1_10collective13CollectiveMmaINS1_35MainloopSm100TmaUmmaWarpSpecializedILi3ELi2ELi4ENS5_IJNS4_1CILi2EEENSA_ILi1EEESC_EEEEENS5_IJNSA_ILi64EEENSA_ILi256EEESF_EEEaNS5_IJlSC_lEEEaSI_NS4_8TiledMMAINS4_8MMA_AtomIJNS4_15SM100_MMA_S8_SSIaaiLi64ELi256ELNS4_4UMMA5MajorE0ELSN_0ELNSM_8SaturateE0EEEEEENS4_6LayoutINS5_IJSC_SC_SC_EEENS5_IJNSA_ILi0EEEST_ST_EEEEENS5_IJNS4_10UnderscoreESW_SW_EEEEENS4_13SM90_TMA_LOADENS4_14ComposedLayoutINS4_7SwizzleILi2ELi4ELi3EEENS4_18smem_ptr_flag_bitsILi8EEENSR_INS5_IJNSA_ILi8EEESF_EEENS5_IJSF_SC_EEEEEEEvNS4_8identityENS4_23SM90_TMA_LOAD_MULTICASTES19_vS1A_EENS_8epilogue10collective18CollectiveEpilogueINS1D_23Sm100TmaWarpSpecializedILi4ELi2ELi32ELb0ELb0EEEJSH_NS5_IJNSR_ISF_SC_EES1I_EEEaSI_aSI_NS1D_6fusion15FusionCallbacksIS1H_NS1K_17LinearCombinationIaiaiLNS_15FloatRoundStyleE2EEESH_S1J_JEEENS4_5SM1004TMEM4LOAD26SM100_TMEM_LOAD_16dp32b32xESZ_S19_NS4_39AutoVectorizingCopyWithAssumedAlignmentILi128EEENS4_14SM90_TMA_STOREES19_S1V_S1V_EEEvvEEEEvNT_6ParamsE)
        /*0038*/ 	.word	0x00000000


	//----- nvinfo : EIATTR_MIN_STACK_SIZE
	.align		4
.L_28:
        /*003c*/ 	.byte	0x04, 0x12
        /*003e*/ 	.short	(.L_30 - .L_29)
	.align		4
.L_29:
        /*0040*/ 	.word	index@(_ZN7cutlass13device_kernelINS_4gemm6kernel13GemmUniversalIN4cute5tupleIJiiiiEEENS1_10collective13CollectiveMmaINS1_35MainloopSm100TmaUmmaWarpSpecializedILi3ELi2ELi4ENS5_IJNS4_1CILi2EEENSA_ILi1EEESC_EEEEENS5_IJNSA_ILi64EEENSA_ILi256EEESF_EEEaNS5_IJlSC_lEEEaSI_NS4_8TiledMMAINS4_8MMA_AtomIJNS4_15SM100_MMA_S8_SSIaaiLi64ELi256ELNS4_4UMMA5MajorE0ELSN_0ELNSM_8SaturateE0EEEEEENS4_6LayoutINS5_IJSC_SC_SC_EEENS5_IJNSA_ILi0EEEST_ST_EEEEENS5_IJNS4_10UnderscoreESW_SW_EEEEENS4_13SM90_TMA_LOADENS4_14ComposedLayoutINS4_7SwizzleILi2ELi4ELi3EEENS4_18smem_ptr_flag_bitsILi8EEENSR_INS5_IJNSA_ILi8EEESF_EEENS5_IJSF_SC_EEEEEEEvNS4_8identityENS4_23SM90_TMA_LOAD_MULTICASTES19_vS1A_EENS_8epilogue10collective18CollectiveEpilogueINS1D_23Sm100TmaWarpSpecializedILi4ELi2ELi32ELb0ELb0EEEJSH_NS5_IJNSR_ISF_SC_EES1I_EEEaSI_aSI_NS1D_6fusion15FusionCallbacksIS1H_NS1K_17LinearCombinationIaiaiLNS_15FloatRoundStyleE2EEESH_S1J_JEEENS4_5SM1004TMEM4LOAD26SM100_TMEM_LOAD_16dp32b32xESZ_S19_NS4_39AutoVectorizingCopyWithAssumedAlignmentILi128EEENS4_14SM90_TMA_STOREES19_S1V_S1V_EEEvvEEEEvNT_6ParamsE)
        /*0044*/ 	.word	0x00000000
.L_30:


//--------------------- .nv.compat                --------------------------
	.section	.nv.compat,"",@"SHT_CUDA_COMPAT_INFO"
	.align	4
        /*0000*/ 	.byte	0x02, 0x09, 0x01, 0x00, 0x02, 0x02, 0x03, 0x00, 0x02, 0x05, 0x06, 0x00, 0x03, 0x07, 0x01, 0x01
        /*0010*/ 	.byte	0x02, 0x03, 0x01, 0x00, 0x02, 0x06, 0x01, 0x00, 0x04, 0x0b, 0x08, 0x00, 0x01, 0x00, 0x00, 0x00
        /*0020*/ 	.byte	0x00, 0x00, 0x00, 0x00


//--------------------- .nv.info._ZN7cutlass13device_kernelINS_4gemm6kernel13GemmUniversalIN4cute5tupleIJiiiiEEENS1_10collective13CollectiveMmaINS1_35MainloopSm100TmaUmmaWarpSpecializedILi3ELi2ELi4ENS5_IJNS4_1CILi2EEENSA_ILi1EEESC_EEEEENS5_IJNSA_ILi64EEENSA_ILi256EEESF_EEEaNS5_IJlSC_lEEEaSI_NS4_8TiledMMAINS4_8MMA_AtomIJNS4_15SM100_MMA_S8_SSIaaiLi64ELi256ELNS4_4UMMA5MajorE0ELSN_0ELNSM_8SaturateE0EEEEEENS4_6LayoutINS5_IJSC_SC_SC_EEENS5_IJNSA_ILi0EEEST_ST_EEEEENS5_IJNS4_10UnderscoreESW_SW_EEEEENS4_13SM90_TMA_LOADENS4_14ComposedLayoutINS4_7SwizzleILi2ELi4ELi3EEENS4_18smem_ptr_flag_bitsILi8EEENSR_INS5_IJNSA_ILi8EEESF_EEENS5_IJSF_SC_EEEEEEEvNS4_8identityENS4_23SM90_TMA_LOAD_MULTICASTES19_vS1A_EENS_8epilogue10collective18CollectiveEpilogueINS1D_23Sm100TmaWarpSpecializedILi4ELi2ELi32ELb0ELb0EEEJSH_NS5_IJNSR_ISF_SC_EES1I_EEEaSI_aSI_NS1D_6fusion15FusionCallbacksIS1H_NS1K_17LinearCombinationIaiaiLNS_15FloatRoundStyleE2EEESH_S1J_JEEENS4_5SM1004TMEM4LOAD26SM100_TMEM_LOAD_16dp32b32xESZ_S19_NS4_39AutoVectorizingCopyWithAssumedAlignmentILi128EEENS4_14SM90_TMA_STOREES19_S1V_S1V_EEEvvEEEEvNT_6ParamsE --------------------------
	.section	.nv.info._ZN7cutlass13device_kernelINS_4gemm6kernel13GemmUniversalIN4cute5tupleIJiiiiEEENS1_10collective13CollectiveMmaINS1_35MainloopSm100TmaUmmaWarpSpecializedILi3ELi2ELi4ENS5_IJNS4_1CILi2EEENSA_ILi1EEESC_EEEEENS5_IJNSA_ILi64EEENSA_ILi256EEESF_EEEaNS5_IJlSC_lEEEaSI_NS4_8TiledMMAINS4_8MMA_AtomIJNS4_15SM100_MMA_S8_SSIaaiLi64ELi256ELNS4_4UMMA5MajorE0ELSN_0ELNSM_8SaturateE0EEEEEENS4_6LayoutINS5_IJSC_SC_SC_EEENS5_IJNSA_ILi0EEEST_ST_EEEEENS5_IJNS4_10UnderscoreESW_SW_EEEEENS4_13SM90_TMA_LOADENS4_14ComposedLayoutINS4_7SwizzleILi2ELi4ELi3EEENS4_18smem_ptr_flag_bitsILi8EEENSR_INS5_IJNSA_ILi8EEESF_EEENS5_IJSF_SC_EEEEEEEvNS4_8identityENS4_23SM90_TMA_LOAD_MULTICASTES19_vS1A_EENS_8epilogue10collective18CollectiveEpilogueINS1D_23Sm100TmaWarpSpecializedILi4ELi2ELi32ELb0ELb0EEEJSH_NS5_IJNSR_ISF_SC_EES1I_EEEaSI_aSI_NS1D_6fusion15FusionCallbacksIS1H_NS1K_17LinearCombinationIaiaiLNS_15FloatRoundStyleE2EEESH_S1J_JEEENS4_5SM1004TMEM4LOAD26SM100_TMEM_LOAD_16dp32b32xESZ_S19_NS4_39AutoVectorizingCopyWithAssumedAlignmentILi128EEENS4_14SM90_TMA_STOREES19_S1V_S1V_EEEvvEEEEvNT_6ParamsE,"",@"SHT_CUDA_INFO"
	.sectionflags	@""
	.align	4


	//----- nvinfo : EIATTR_CUDA_API_VERSION
	.align		4
        /*0000*/ 	.byte	0x04, 0x37
        /*0002*/ 	.short	(.L_32 - .L_31)
.L_31:
        /*0004*/ 	.word	0x00000082


	//----- nvinfo : EIATTR_KPARAM_INFO
	.align		4
.L_32:
        /*0008*/ 	.byte	0x04, 0x17
        /*000a*/ 	.short	(.L_34 - .L_33)
.L_33:
        /*000c*/ 	.word	0x00000000
        /*0010*/ 	.short	0x0000
        /*0012*/ 	.short	0x0000
        /*0014*/ 	.byte	0x00, 0xf0, 0x01, 0x20


	//----- nvinfo : EIATTR_AT_ENTRY_FRAGMENTS
	.align		4
.L_34:
        /*0018*/ 	.byte	0x04, 0x4f
        /*001a*/ 	.short	(.L_36 - .L_35)


	//   ....[0]....
.L_35:
        /*001c*/ 	.word	0x00000006


	//----- nvinfo : EIATTR_RESERVED_SMEM_USED
	.align		4
.L_36:
        /*0020*/ 	.byte	0x01, 0x41
	.zero		2


	//----- nvinfo : EIATTR_SPARSE_MMA_MASK
	.align		4
        /*0024*/ 	.byte	0x03, 0x50
        /*0026*/ 	.short	0x0000


	//----- nvinfo : EIATTR_TCGEN05_1CTA_USED
	.align		4
        /*0028*/ 	.byte	0x01, 0x51
	.zero		2


	//----- nvinfo : EIATTR_MAXREG_COUNT
	.align		4
        /*002c*/ 	.byte	0x03, 0x1b
        /*002e*/ 	.short	0x00ff


	//----- nvinfo : EIATTR_NUM_BARRIERS
	.align		4
        /*0030*/ 	.byte	0x02, 0x4c
        /*0032*/ 	.byte	0x07
	.zero		1


	//----- nvinfo : EIATTR_EXTERNS
	.align		4
        /*0034*/ 	.byte	0x04, 0x0f
        /*0036*/ 	.short	(.L_38 - .L_37)


	//   ....[0]....
	.align		4
.L_37:
        /*0038*/ 	.word	index@(__assertfail)


	//----- nvinfo : EIATTR_MERCURY_ISA_VERSION
	.align		4
.L_38:
        /*003c*/ 	.byte	0x03, 0x5f
        /*003e*/ 	.short	0x0101


	//----- nvinfo : EIATTR_INT_WARP_WIDE_INSTR_OFFSETS
	.align		4
        /*0040*/ 	.byte	0x04, 0x31
        /*0042*/ 	.short	(.L_40 - .L_39)


	//   ....[0]....
.L_39:
        /*0044*/ 	.word	0x00003b30


	//   ....[1]....
        /*0048*/ 	.word	0x00003b60


	//   ....[2]....
        /*004c*/ 	.word	0x00003b80


	//   ....[3]....
        /*0050*/ 	.word	0x00004750


	//   ....[4]....
        /*0054*/ 	.word	0x000047b0


	//   ....[5]....
        /*0058*/ 	.word	0x000048a0


	//   ....[6]....
        /*005c*/ 	.word	0x00004920


	//   ....[7]....
        /*0060*/ 	.word	0x00004a20


	//   ....[8]....
        /*0064*/ 	.word	0x00004ab0


	//   ....[9]....
        /*0068*/ 	.word	0x00004bb0


	//   ....[10]....
        /*006c*/ 	.word	0x00004c60


	//----- nvinfo : EIATTR_COOP_GROUP_MASK_REGIDS
	.align		4
.L_40:
        /*0070*/ 	.byte	0x04, 0x29
        /*0072*/ 	.short	(.L_42 - .L_41)


	//   ....[0]....
.L_41:
        /*0074*/ 	.word	0xffffffff


	//   ....[1]....
        /*0078*/ 	.word	0xffffffff


	//   ....[2]....
        /*007c*/ 	.word	0xffffffff


	//   ....[3]....
        /*0080*/ 	.word	0xffffffff


	//   ....[4]....
        /*0084*/ 	.word	0xffffffff


	//   ....[5]....
        /*0088*/ 	.word	0xffffffff


	//   ....[6]....
        /*008c*/ 	.word	0xffffffff


	//   ....[7]....
        /*0090*/ 	.word	0xffffffff


	//   ....[8]....
        /*0094*/ 	.word	0xffffffff


	//   ....[9]....
        /*0098*/ 	.word	0xffffffff


	//   ....[10]....
        /*009c*/ 	.word	0xffffffff


	//   ....[11]....
        /*00a0*/ 	.word	0xffffffff


	//   ....[12]....
        /*00a4*/ 	.word	0xffffffff


	//   ....[13]....
        /*00a8*/ 	.word	0xffffffff


	//----- nvinfo : EIATTR_COOP_GROUP_INSTR_OFFSETS
	.align		4
.L_42:
        /*00ac*/ 	.byte	0x04, 0x28
        /*00ae*/ 	.short	(.L_44 - .L_43)


	//   ....[0]....
.L_43:
        /*00b0*/ 	.word	0x00000080


	//   ....[1]....
        /*00b4*/ 	.word	0x000004f0


	//   ....[2]....
        /*00b8*/ 	.word	0x00000670


	//   ....[3]....
        /*00bc*/ 	.word	0x00000810


	//   ....[4]....
        /*00c0*/ 	.word	0x00000910


	//   ....[5]....
        /*00c4*/ 	.word	0x00000a80


	//   ....[6]....
        /*00c8*/ 	.word	0x00000c20


	//   ....[7]....
        /*00cc*/ 	.word	0x00000dd0


	//   ....[8]....
        /*00d0*/ 	.word	0x00001fd0


	//   ....[9]....
        /*00d4*/ 	.word	0x00002e00


	//   ....[10]....
        /*00d8*/ 	.word	0x00003010


	//   ....[11]....
        /*00dc*/ 	.word	0x00003040


	//   ....[12]....
        /*00e0*/ 	.word	0x00003a10


	//   ....[13]....
        /*00e4*/ 	.word	0x00003c40


	//----- nvinfo : EIATTR_VRC_CTA_INIT_COUNT
	.align		4
.L_44:
        /*00e8*/ 	.byte	0x02, 0x4a
        /*00ea*/ 	.byte	0x80
	.zero		1


	//----- nvinfo : EIATTR_SYSCALL_OFFSETS
	.align		4
        /*00ec*/ 	.byte	0x04, 0x46
        /*00ee*/ 	.short	(.L_46 - .L_45)


	//   ....[0]....
.L_45:
        /*00f0*/ 	.word	0x000058f0


	//   ....[1]....
        /*00f4*/ 	.word	0x00005a30


	//   ....[2]....
        /*00f8*/ 	.word	0x00006260


	//   ....[3]....
        /*00fc*/ 	.word	0x00007000


	//   ....[4]....
        /*0100*/ 	.word	0x00007d50


	//   ....[5]....
        /*0104*/ 	.word	0x00008ac0


	//----- nvinfo : EIATTR_MBARRIER_INSTR_OFFSETS
	.align		4
.L_46:
        /*0108*/ 	.byte	0x04, 0x39
        /*010a*/ 	.short	(.L_48 - .L_47)


	//   ....[0]....
.L_47:
        /*010c*/ 	.word	0x00000600
        /*0110*/ 	.word	0x000000ff
        /*0114*/ 	.word	0x00000000
        /*0118*/ 	.short	0x0100
        /*011a*/ 	.byte	0x04
	.zero		1


	//   ....[1]....
        /*011c*/ 	.word	0x00000610
        /*0120*/ 	.word	0x000000ff
        /*0124*/ 	.word	0x00000018
        /*0128*/ 	.short	0x0100
        /*012a*/ 	.byte	0x04
	.zero		1


	//   ....[2]....
        /*012c*/ 	.word	0x00000620
        /*0130*/ 	.word	0x000000ff
        /*0134*/ 	.word	0x00000008
        /*0138*/ 	.short	0x0100
        /*013a*/ 	.byte	0x04
	.zero		1


	//   ....[3]....
        /*013c*/ 	.word	0x00000630
        /*0140*/ 	.word	0x000000ff
        /*0144*/ 	.word	0x00000020
        /*0148*/ 	.short	0x0100
        /*014a*/ 	.byte	0x04
	.zero		1


	//   ....[4]....
        /*014c*/ 	.word	0x00000640
        /*0150*/ 	.word	0x000000ff
        /*0154*/ 	.word	0x00000010
        /*0158*/ 	.short	0x0100
        /*015a*/ 	.byte	0x04
	.zero		1


	//   ....[5]....
        /*015c*/ 	.word	0x00000650
        /*0160*/ 	.word	0x000000ff
        /*0164*/ 	.word	0x00000028
        /*0168*/ 	.short	0x0100
        /*016a*/ 	.byte	0x04
	.zero		1


	//   ....[6]....
        /*016c*/ 	.word	0x00000780
        /*0170*/ 	.word	0x000000ff
        /*0174*/ 	.word	0x00000030
        /*0178*/ 	.short	0x0100
        /*017a*/ 	.byte	0x04
	.zero		1


	//   ....[7]....
        /*017c*/ 	.word	0x00000790
        /*0180*/ 	.word	0x000000ff
        /*0184*/ 	.word	0x00000050
        /*0188*/ 	.short	0x0100
        /*018a*/ 	.byte	0x04
	.zero		1


	//   ....[8]....
        /*018c*/ 	.word	0x000007a0
        /*0190*/ 	.word	0x000000ff
        /*0194*/ 	.word	0x00000038
        /*0198*/ 	.short	0x0100
        /*019a*/ 	.byte	0x04
	.zero		1


	//   ....[9]....
        /*019c*/ 	.word	0x000007b0
        /*01a0*/ 	.word	0x000000ff
        /*01a4*/ 	.word	0x00000058
        /*01a8*/ 	.short	0x0100
        /*01aa*/ 	.byte	0x04
	.zero		1


	//   ....[10]....
        /*01ac*/ 	.word	0x000007c0
        /*01b0*/ 	.word	0x000000ff
        /*01b4*/ 	.word	0x00000040
        /*01b8*/ 	.short	0x0100
        /*01ba*/ 	.byte	0x04
	.zero		1


	//   ....[11]....
        /*01bc*/ 	.word	0x000007d0
        /*01c0*/ 	.word	0x000000ff
        /*01c4*/ 	.word	0x00000060
        /*01c8*/ 	.short	0x0100
        /*01ca*/ 	.byte	0x04
	.zero		1


	//   ....[12]....
        /*01cc*/ 	.word	0x000007e0
        /*01d0*/ 	.word	0x000000ff
        /*01d4*/ 	.word	0x00000048
        /*01d8*/ 	.short	0x0100
        /*01da*/ 	.byte	0x04
	.zero		1


	//   ....[13]....
        /*01dc*/ 	.word	0x000007f0
        /*01e0*/ 	.word	0x000000ff
        /*01e4*/ 	.word	0x00000068
        /*01e8*/ 	.short	0x0100
        /*01ea*/ 	.byte	0x04
	.zero		1


	//   ....[14]....
        /*01ec*/ 	.word	0x000008e0
        /*01f0*/ 	.word	0x000000ff
        /*01f4*/ 	.word	0x00000070
        /*01f8*/ 	.short	0x0100
        /*01fa*/ 	.byte	0x06
	.zero		1


	//   ....[15]....
        /*01fc*/ 	.word	0x000008f0
        /*0200*/ 	.word	0x000000ff
        /*0204*/ 	.word	0x00000078
        /*0208*/ 	.short	0x0100
        /*020a*/ 	.byte	0x06
	.zero		1


	//   ....[16]....
        /*020c*/ 	.word	0x00000a30
        /*0210*/ 	.word	0x000000ff
        /*0214*/ 	.word	0x00000080
        /*0218*/ 	.short	0x0100
        /*021a*/ 	.byte	0x06
	.zero		1


	//   ....[17]....
        /*021c*/ 	.word	0x00000a40
        /*0220*/ 	.word	0x000000ff
        /*0224*/ 	.word	0x00000090
        /*0228*/ 	.short	0x0100
        /*022a*/ 	.byte	0x06
	.zero		1


	//   ....[18]....
        /*022c*/ 	.word	0x00000a50
        /*0230*/ 	.word	0x000000ff
        /*0234*/ 	.word	0x00000088
        /*0238*/ 	.short	0x0100
        /*023a*/ 	.byte	0x06
	.zero		1


	//   ....[19]....
        /*023c*/ 	.word	0x00000a60
        /*0240*/ 	.word	0x000000ff
        /*0244*/ 	.word	0x00000098
        /*0248*/ 	.short	0x0100
        /*024a*/ 	.byte	0x06
	.zero		1


	//   ....[20]....
        /*024c*/ 	.word	0x00000b90
        /*0250*/ 	.word	0x000000ff
        /*0254*/ 	.word	0x000000a0
        /*0258*/ 	.short	0x0100
        /*025a*/ 	.byte	0x04
	.zero		1


	//   ....[21]....
        /*025c*/ 	.word	0x00000ba0
        /*0260*/ 	.word	0x000000ff
        /*0264*/ 	.word	0x000000c0
        /*0268*/ 	.short	0x0100
        /*026a*/ 	.byte	0x04
	.zero		1


	//   ....[22]....
        /*026c*/ 	.word	0x00000bb0
        /*0270*/ 	.word	0x000000ff
        /*0274*/ 	.word	0x000000a8
        /*0278*/ 	.short	0x0100
        /*027a*/ 	.byte	0x04
	.zero		1


	//   ....[23]....
        /*027c*/ 	.word	0x00000bc0
        /*0280*/ 	.word	0x000000ff
        /*0284*/ 	.word	0x000000c8
        /*0288*/ 	.short	0x0100
        /*028a*/ 	.byte	0x04
	.zero		1


	//   ....[24]....
        /*028c*/ 	.word	0x00000bd0
        /*0290*/ 	.word	0x000000ff
        /*0294*/ 	.word	0x000000b0
        /*0298*/ 	.short	0x0100
        /*029a*/ 	.byte	0x04
	.zero		1


	//   ....[25]....
        /*029c*/ 	.word	0x00000be0
        /*02a0*/ 	.word	0x000000ff
        /*02a4*/ 	.word	0x000000d0
        /*02a8*/ 	.short	0x0100
        /*02aa*/ 	.byte	0x04
	.zero		1


	//   ....[26]....
        /*02ac*/ 	.word	0x00000bf0
        /*02b0*/ 	.word	0x000000ff
        /*02b4*/ 	.word	0x000000b8
        /*02b8*/ 	.short	0x0100
        /*02ba*/ 	.byte	0x04
	.zero		1


	//   ....[27]....
        /*02bc*/ 	.word	0x00000c00
        /*02c0*/ 	.word	0x000000ff
        /*02c4*/ 	.word	0x000000d8
        /*02c8*/ 	.short	0x0100
        /*02ca*/ 	.byte	0x04
	.zero		1


	//   ....[28]....
        /*02cc*/ 	.word	0x00000cf0
        /*02d0*/ 	.word	0x000000ff
        /*02d4*/ 	.word	0x000000e0
        /*02d8*/ 	.short	0x0100
        /*02da*/ 	.byte	0x04
	.zero		1


	//   ....[29]....
        /*02dc*/ 	.word	0x00000d00
        /*02e0*/ 	.word	0x000000ff
        /*02e4*/ 	.word	0x000000f0
        /*02e8*/ 	.short	0x0100
        /*02ea*/ 	.byte	0x04
	.zero		1


	//   ....[30]....
        /*02ec*/ 	.word	0x00000d10
        /*02f0*/ 	.word	0x000000ff
        /*02f4*/ 	.word	0x000000e8
        /*02f8*/ 	.short	0x0100
        /*02fa*/ 	.byte	0x04
	.zero		1


	//   ....[31]....
        /*02fc*/ 	.word	0x00000d20
        /*0300*/ 	.word	0x000000ff
        /*0304*/ 	.word	0x000000f8
        /*0308*/ 	.short	0x0100
        /*030a*/ 	.byte	0x04
	.zero		1


	//   ....[32]....
        /*030c*/ 	.word	0x00001850
        /*0310*/ 	.word	0x00000000
        /*0314*/ 	.word	0x000000f0
        /*0318*/ 	.short	0x010a
        /*031a*/ 	.byte	0xff
	.zero		1


	//   ....[33]....
        /*031c*/ 	.word	0x00001880
        /*0320*/ 	.word	0x00000000
        /*0324*/ 	.word	0x000000e0
        /*0328*/ 	.short	0x0101
        /*032a*/ 	.byte	0xff
	.zero		1


	//   ....[34]....
        /*032c*/ 	.word	0x00001950
        /*0330*/ 	.word	0x000000ff
        /*0334*/ 	.word	0x00000018
        /*0338*/ 	.short	0x010a
        /*033a*/ 	.byte	0x04
	.zero		1


	//   ....[35]....
        /*033c*/ 	.word	0x000019d0
        /*0340*/ 	.word	0x000000ff
        /*0344*/ 	.word	0x00000018
        /*0348*/ 	.short	0x010a
        /*034a*/ 	.byte	0x21
	.zero		1


	//   ....[36]....
        /*034c*/ 	.word	0x00001b60
        /*0350*/ 	.word	0x000000ff
        /*0354*/ 	.word	0x00000018
        /*0358*/ 	.short	0x010a
        /*035a*/ 	.byte	0x08
	.zero		1


	//   ....[37]....
        /*035c*/ 	.word	0x00001c80
        /*0360*/ 	.word	0x000000ff
        /*0364*/ 	.word	0x00000078
        /*0368*/ 	.short	0x0101
        /*036a*/ 	.byte	0x06
	.zero		1


	//   ....[38]....
        /*036c*/ 	.word	0x00001ca0
        /*0370*/ 	.word	0x000000ff
        /*0374*/ 	.word	0x00000018
        /*0378*/ 	.short	0x010a
        /*037a*/ 	.byte	0x04
	.zero		1


	//   ....[39]....
        /*037c*/ 	.word	0x00001d20
        /*0380*/ 	.word	0x000000ff
        /*0384*/ 	.word	0x00000018
        /*0388*/ 	.short	0x010a
        /*038a*/ 	.byte	0x11
	.zero		1


	//   ....[40]....
        /*038c*/ 	.word	0x00001f30
        /*0390*/ 	.word	0x000000ff
        /*0394*/ 	.word	0x00000018
        /*0398*/ 	.short	0x010a
        /*039a*/ 	.byte	0x07
	.zero		1


	//   ....[41]....
        /*039c*/ 	.word	0x00002000
        /*03a0*/ 	.word	0x00000003
        /*03a4*/ 	.word	0x00000080
        /*03a8*/ 	.short	0x010a
        /*03aa*/ 	.byte	0xff
	.zero		1


	//   ....[42]....
        /*03ac*/ 	.word	0x00002150
        /*03b0*/ 	.word	0x00000000
        /*03b4*/ 	.word	0x00000000
        /*03b8*/ 	.short	0x0101
        /*03ba*/ 	.byte	0xff
	.zero		1


	//   ....[43]....
        /*03bc*/ 	.word	0x00002710
        /*03c0*/ 	.word	0x000000ff
        /*03c4*/ 	.word	0x00000000
        /*03c8*/ 	.short	0x010a
        /*03ca*/ 	.byte	0x04
	.zero		1


	//   ....[44]....
        /*03cc*/ 	.word	0x000027a0
        /*03d0*/ 	.word	0x000000ff
        /*03d4*/ 	.word	0x00000000
        /*03d8*/ 	.short	0x010a
        /*03da*/ 	.byte	0x05
	.zero		1


	//   ....[45]....
        /*03dc*/ 	.word	0x00002840
        /*03e0*/ 	.word	0x00000000
        /*03e4*/ 	.word	0x00000000
        /*03e8*/ 	.short	0x010a
        /*03ea*/ 	.byte	0xff
	.zero		1


	//   ....[46]....
        /*03ec*/ 	.word	0x00002960
        /*03f0*/ 	.word	0x00000002
        /*03f4*/ 	.word	0x000000e0
        /*03f8*/ 	.short	0x010a
        /*03fa*/ 	.byte	0xff
	.zero		1


	//   ....[47]....
        /*03fc*/ 	.word	0x000029d0
        /*0400*/ 	.word	0x00000002
        /*0404*/ 	.word	0x00000000
        /*0408*/ 	.short	0x0101
        /*040a*/ 	.byte	0xff
	.zero		1


	//   ....[48]....
        /*040c*/ 	.word	0x000029f0
        /*0410*/ 	.word	0x000000ff
        /*0414*/ 	.word	0x00000090
        /*0418*/ 	.short	0x010a
        /*041a*/ 	.byte	0x04
	.zero		1


	//   ....[49]....
        /*041c*/ 	.word	0x00002b10
        /*0420*/ 	.word	0x00000002
        /*0424*/ 	.word	0x00000080
        /*0428*/ 	.short	0x010a
        /*042a*/ 	.byte	0xff
	.zero		1


	//   ....[50]....
        /*042c*/ 	.word	0x00002c10
        /*0430*/ 	.word	0x00000002
        /*0434*/ 	.word	0x00000000
        /*0438*/ 	.short	0x0101
        /*043a*/ 	.byte	0xff
	.zero		1


	//   ....[51]....
        /*043c*/ 	.word	0x00002ca0
        /*0440*/ 	.word	0x000000ff
        /*0444*/ 	.word	0x00000090
        /*0448*/ 	.short	0x0106
        /*044a*/ 	.byte	0x04
	.zero		1


	//   ....[52]....
        /*044c*/ 	.word	0x00002cc0
        /*0450*/ 	.word	0x000000ff
        /*0454*/ 	.word	0x00000090
        /*0458*/ 	.short	0x010a
        /*045a*/ 	.byte	0x04
	.zero		1


	//   ....[53]....
        /*045c*/ 	.word	0x00002d50
        /*0460*/ 	.word	0x000000ff
        /*0464*/ 	.word	0x00000090
        /*0468*/ 	.short	0x0106
        /*046a*/ 	.byte	0x07
	.zero		1


	//   ....[54]....
        /*046c*/ 	.word	0x00002d90
        /*0470*/ 	.word	0x00000000
        /*0474*/ 	.word	0x00000090
        /*0478*/ 	.short	0x010a
        /*047a*/ 	.byte	0xff
	.zero		1


	//   ....[55]....
        /*047c*/ 	.word	0x000032a0
        /*0480*/ 	.word	0x00000000
        /*0484*/ 	.word	0x00000080
        /*0488*/ 	.short	0x010a
        /*048a*/ 	.byte	0xff
	.zero		1


	//   ....[56]....
        /*048c*/ 	.word	0x000033a0
        /*0490*/ 	.word	0x00000003
        /*0494*/ 	.word	0x00000000
        /*0498*/ 	.short	0x0101
        /*049a*/ 	.byte	0xff
	.zero		1


	//   ....[57]....
        /*049c*/ 	.word	0x000033b0
        /*04a0*/ 	.word	0x000000ff
        /*04a4*/ 	.word	0x00000000
        /*04a8*/ 	.short	0x010a
        /*04aa*/ 	.byte	0x04
	.zero		1


	//   ....[58]....
        /*04ac*/ 	.word	0x00003430
        /*04b0*/ 	.word	0x000000ff
        /*04b4*/ 	.word	0x000000c0
        /*04b8*/ 	.short	0x010a
        /*04ba*/ 	.byte	0x17
	.zero		1


	//   ....[59]....
        /*04bc*/ 	.word	0x00003510
        /*04c0*/ 	.word	0x000000ff
        /*04c4*/ 	.word	0x00000000
        /*04c8*/ 	.short	0x010a
        /*04ca*/ 	.byte	0x05
	.zero		1


	//   ....[60]....
        /*04cc*/ 	.word	0x00003650
        /*04d0*/ 	.word	0x000000ff
        /*04d4*/ 	.word	0x00000000
        /*04d8*/ 	.short	0x010a
        /*04da*/ 	.byte	0x04
	.zero		1


	//   ....[61]....
        /*04dc*/ 	.word	0x00003840
        /*04e0*/ 	.word	0x000000ff
        /*04e4*/ 	.word	0x00000000
        /*04e8*/ 	.short	0x010a
        /*04ea*/ 	.byte	0x04
	.zero		1


	//   ....[62]....
        /*04ec*/ 	.word	0x000038d0
        /*04f0*/ 	.word	0x000000ff
        /*04f4*/ 	.word	0x00000000
        /*04f8*/ 	.short	0x010a
        /*04fa*/ 	.byte	0x05
	.zero		1


	//   ....[63]....
        /*04fc*/ 	.word	0x00003960
        /*0500*/ 	.word	0x000000ff
        /*0504*/ 	.word	0x00000000
        /*0508*/ 	.short	0x010a
        /*050a*/ 	.byte	0x05
	.zero		1


	//   ....[64]....
        /*050c*/ 	.word	0x000039f0
        /*0510*/ 	.word	0x000000ff
        /*0514*/ 	.word	0x00000000
        /*0518*/ 	.short	0x010a
        /*051a*/ 	.byte	0x04
	.zero		1


	//   ....[65]....
        /*051c*/ 	.word	0x00003f10
        /*0520*/ 	.word	0x00000008
        /*0524*/ 	.word	0x00000080
        /*0528*/ 	.short	0x010a
        /*052a*/ 	.byte	0xff
	.zero		1


	//   ....[66]....
        /*052c*/ 	.word	0x00004080
        /*0530*/ 	.word	0x00000000
        /*0534*/ 	.word	0x00000000
        /*0538*/ 	.short	0x0101
        /*053a*/ 	.byte	0xff
	.zero		1


	//   ....[67]....
        /*053c*/ 	.word	0x00004560
        /*0540*/ 	.word	0x000000ff
        /*0544*/ 	.word	0x00000078
        /*0548*/ 	.short	0x010a
        /*054a*/ 	.byte	0x15
	.zero		1


	//   ....[68]....
        /*054c*/ 	.word	0x000046f0
        /*0550*/ 	.word	0x000000ff
        /*0554*/ 	.word	0x00000050
        /*0558*/ 	.short	0x010a
        /*055a*/ 	.byte	0x15
	.zero		1


	//   ....[69]....
        /*055c*/ 	.word	0x00004840
        /*0560*/ 	.word	0x000000ff
        /*0564*/ 	.word	0x00000030
        /*0568*/ 	.short	0x010b
        /*056a*/ 	.byte	0x15
	.zero		1


	//   ....[70]....
        /*056c*/ 	.word	0x00004860
        /*0570*/ 	.word	0x000000ff
        /*0574*/ 	.word	0x00000000
        /*0578*/ 	.short	0x0101
        /*057a*/ 	.byte	0x04
	.zero		1


	//   ....[71]....
        /*057c*/ 	.word	0x00004870
        /*0580*/ 	.word	0x000000ff
        /*0584*/ 	.word	0x00000058
        /*0588*/ 	.short	0x010a
        /*058a*/ 	.byte	0x15
	.zero		1


	//   ....[72]....
        /*058c*/ 	.word	0x000049c0
        /*0590*/ 	.word	0x000000ff
        /*0594*/ 	.word	0x00000038
        /*0598*/ 	.short	0x010b
        /*059a*/ 	.byte	0x15
	.zero		1


	//   ....[73]....
        /*059c*/ 	.word	0x000049e0
        /*05a0*/ 	.word	0x000000ff
        /*05a4*/ 	.word	0x00000000
        /*05a8*/ 	.short	0x0101
        /*05aa*/ 	.byte	0x04
	.zero		1


	//   ....[74]....
        /*05ac*/ 	.word	0x000049f0
        /*05b0*/ 	.word	0x000000ff
        /*05b4*/ 	.word	0x00000060
        /*05b8*/ 	.short	0x010a
        /*05ba*/ 	.byte	0x15
	.zero		1


	//   ....[75]....
        /*05bc*/ 	.word	0x00004b50
        /*05c0*/ 	.word	0x000000ff
        /*05c4*/ 	.word	0x00000040
        /*05c8*/ 	.short	0x010b
        /*05ca*/ 	.byte	0x15
	.zero		1


	//   ....[76]....
        /*05cc*/ 	.word	0x00004b70
        /*05d0*/ 	.word	0x000000ff
        /*05d4*/ 	.word	0x00000000
        /*05d8*/ 	.short	0x0101
        /*05da*/ 	.byte	0x04
	.zero		1


	//   ....[77]....
        /*05dc*/ 	.word	0x00004b80
        /*05e0*/ 	.word	0x000000ff
        /*05e4*/ 	.word	0x00000068
        /*05e8*/ 	.short	0x010a
        /*05ea*/ 	.byte	0x15
	.zero		1


	//   ....[78]....
        /*05ec*/ 	.word	0x00004d80
        /*05f0*/ 	.word	0x000000ff
        /*05f4*/ 	.word	0x00000048
        /*05f8*/ 	.short	0x010b
        /*05fa*/ 	.byte	0x15
	.zero		1


	//   ....[79]....
        /*05fc*/ 	.word	0x00004d90
        /*0600*/ 	.word	0x000000ff
        /*0604*/ 	.word	0x00000000
        /*0608*/ 	.short	0x0101
        /*060a*/ 	.byte	0x2b
	.zero		1


	//   ....[80]....
        /*060c*/ 	.word	0x00004dc0
        /*0610*/ 	.word	0x000000ff
        /*0614*/ 	.word	0x00000050
        /*0618*/ 	.short	0x010a
        /*061a*/ 	.byte	0x15
	.zero		1


	//   ....[81]....
        /*061c*/ 	.word	0x00004de0
        /*0620*/ 	.word	0x000000ff
        /*0624*/ 	.word	0x00000058
        /*0628*/ 	.short	0x010a
        /*062a*/ 	.byte	0x15
	.zero		1


	//   ....[82]....
        /*062c*/ 	.word	0x00004e00
        /*0630*/ 	.word	0x000000ff
        /*0634*/ 	.word	0x00000060
        /*0638*/ 	.short	0x010a
        /*063a*/ 	.byte	0x15
	.zero		1


	//   ....[83]....
        /*063c*/ 	.word	0x00004e40
        /*0640*/ 	.word	0x00000000
        /*0644*/ 	.word	0x00000068
        /*0648*/ 	.short	0x010a
        /*064a*/ 	.byte	0xff
	.zero		1


	//   ....[84]....
        /*064c*/ 	.word	0x00005180
        /*0650*/ 	.word	0x00000003
        /*0654*/ 	.word	0x00000080
        /*0658*/ 	.short	0x010a
        /*065a*/ 	.byte	0xff
	.zero		1


	//   ....[85]....
        /*065c*/ 	.word	0x00005300
        /*0660*/ 	.word	0x00000000
        /*0664*/ 	.word	0x00000000
        /*0668*/ 	.short	0x0101
        /*066a*/ 	.byte	0xff
	.zero		1


	//   ....[86]....
        /*066c*/ 	.word	0x00005e20
        /*0670*/ 	.word	0x00000002
        /*0674*/ 	.word	0x00000030
        /*0678*/ 	.short	0x010a
        /*067a*/ 	.byte	0xff
	.zero		1


	//   ....[87]....
        /*067c*/ 	.word	0x00005e60
        /*0680*/ 	.word	0x00000034
        /*0684*/ 	.word	0x000000a0
        /*0688*/ 	.short	0x010a
        /*068a*/ 	.byte	0xff
	.zero		1


	//   ....[88]....
        /*068c*/ 	.word	0x00005fa0
        /*0690*/ 	.word	0x00000002
        /*0694*/ 	.word	0x00000030
        /*0698*/ 	.short	0x010a
        /*069a*/ 	.byte	0xff
	.zero		1


	//   ....[89]....
        /*069c*/ 	.word	0x000060c0
        /*06a0*/ 	.word	0x00000000
        /*06a4*/ 	.word	0x00000000
        /*06a8*/ 	.short	0x0101
        /*06aa*/ 	.byte	0xff
	.zero		1


	//   ....[90]....
        /*06ac*/ 	.word	0x00006140
        /*06b0*/ 	.word	0x00000034
        /*06b4*/ 	.word	0x000000a0
        /*06b8*/ 	.short	0x010a
        /*06ba*/ 	.byte	0xff
	.zero		1


	//   ....[91]....
        /*06bc*/ 	.word	0x00006cb0
        /*06c0*/ 	.word	0x00000000
        /*06c4*/ 	.word	0x00000030
        /*06c8*/ 	.short	0x010a
        /*06ca*/ 	.byte	0xff
	.zero		1


	//   ....[92]....
        /*06cc*/ 	.word	0x00006d60
        /*06d0*/ 	.word	0x00000000
        /*06d4*/ 	.word	0x00000030
        /*06d8*/ 	.short	0x010a
        /*06da*/ 	.byte	0xff
	.zero		1


	//   ....[93]....
        /*06dc*/ 	.word	0x00006e80
        /*06e0*/ 	.word	0x00000000
        /*06e4*/ 	.word	0x00000000
        /*06e8*/ 	.short	0x0101
        /*06ea*/ 	.byte	0xff
	.zero		1


	//   ....[94]....
        /*06ec*/ 	.word	0x000079f0
        /*06f0*/ 	.word	0x00000000
        /*06f4*/ 	.word	0x00000030
        /*06f8*/ 	.short	0x010a
        /*06fa*/ 	.byte	0xff
	.zero		1


	//   ....[95]....
        /*06fc*/ 	.word	0x00007aa0
        /*0700*/ 	.word	0x00000000
        /*0704*/ 	.word	0x00000030
        /*0708*/ 	.short	0x010a
        /*070a*/ 	.byte	0xff
	.zero		1


	//   ....[96]....
        /*070c*/ 	.word	0x00007bd0
        /*0710*/ 	.word	0x00000000
        /*0714*/ 	.word	0x00000000
        /*0718*/ 	.short	0x0101
        /*071a*/ 	.byte	0xff
	.zero		1


	//   ....[97]....
        /*071c*/ 	.word	0x00008770
        /*0720*/ 	.word	0x00000000
        /*0724*/ 	.word	0x00000030
        /*0728*/ 	.short	0x010a
        /*072a*/ 	.byte	0xff
	.zero		1


	//   ....[98]....
        /*072c*/ 	.word	0x00008820
        /*0730*/ 	.word	0x00000000
        /*0734*/ 	.word	0x00000030
        /*0738*/ 	.short	0x010a
        /*073a*/ 	.byte	0xff
	.zero		1


	//   ....[99]....
        /*073c*/ 	.word	0x00008940
        /*0740*/ 	.word	0x00000000
        /*0744*/ 	.word	0x00000000
        /*0748*/ 	.short	0x0101
        /*074a*/ 	.byte	0xff
	.zero		1


	//   ....[100]....
        /*074c*/ 	.word	0x00008d50
        /*0750*/ 	.word	0x000000ff
        /*0754*/ 	.word	0x00000000
        /*0758*/ 	.short	0x0101
        /*075a*/ 	.byte	0x04
	.zero		1


	//   ....[101]....
        /*075c*/ 	.word	0x00009650
        /*0760*/ 	.word	0x00000000
        /*0764*/ 	.word	0x000000f0
        /*0768*/ 	.short	0x010a
        /*076a*/ 	.byte	0xff
	.zero		1


	//   ....[102]....
        /*076c*/ 	.word	0x000096b0
        /*0770*/ 	.word	0x00000000
        /*0774*/ 	.word	0x00000018
        /*0778*/ 	.short	0x010a
        /*077a*/ 	.byte	0xff
	.zero		1


	//   ....[103]....
        /*077c*/ 	.word	0x00009710
        /*0780*/ 	.word	0x00000000
        /*0784*/ 	.word	0x00000018
        /*0788*/ 	.short	0x010a
        /*078a*/ 	.byte	0xff
	.zero		1


	//   ....[104]....
        /*078c*/ 	.word	0x00009760
        /*0790*/ 	.word	0x00000003
        /*0794*/ 	.word	0x00000080
        /*0798*/ 	.short	0x010a
        /*079a*/ 	.byte	0xff
	.zero		1


	//   ....[105]....
        /*079c*/ 	.word	0x000097c0
        /*07a0*/ 	.word	0x00000000
        /*07a4*/ 	.word	0x00000000
        /*07a8*/ 	.short	0x010a
        /*07aa*/ 	.byte	0xff
	.zero		1


	//   ....[106]....
        /*07ac*/ 	.word	0x00009820
        /*07b0*/ 	.word	0x00000000
        /*07b4*/ 	.word	0x00000000
        /*07b8*/ 	.short	0x010a
        /*07ba*/ 	.byte	0xff
	.zero		1


	//   ....[107]....
        /*07bc*/ 	.word	0x00009870
        /*07c0*/ 	.word	0x00000002
        /*07c4*/ 	.word	0x000000e0
        /*07c8*/ 	.short	0x010a
        /*07ca*/ 	.byte	0xff
	.zero		1


	//   ....[108]....
        /*07cc*/ 	.word	0x000098d0
        /*07d0*/ 	.word	0x00000002
        /*07d4*/ 	.word	0x00000090
        /*07d8*/ 	.short	0x010a
        /*07da*/ 	.byte	0xff
	.zero		1


	//   ....[109]....
        /*07dc*/ 	.word	0x00009920
        /*07e0*/ 	.word	0x00000002
        /*07e4*/ 	.word	0x00000080
        /*07e8*/ 	.short	0x010a
        /*07ea*/ 	.byte	0xff
	.zero		1


	//   ....[110]....
        /*07ec*/ 	.word	0x00009980
        /*07f0*/ 	.word	0x00000000
        /*07f4*/ 	.word	0x00000090
        /*07f8*/ 	.short	0x010a
        /*07fa*/ 	.byte	0xff
	.zero		1


	//   ....[111]....
        /*07fc*/ 	.word	0x000099d0
        /*0800*/ 	.word	0x00000000
        /*0804*/ 	.word	0x00000080
        /*0808*/ 	.short	0x010a
        /*080a*/ 	.byte	0xff
	.zero		1


	//   ....[112]....
        /*080c*/ 	.word	0x00009a30
        /*0810*/ 	.word	0x00000002
        /*0814*/ 	.word	0x000000c0
        /*0818*/ 	.short	0x010a
        /*081a*/ 	.byte	0xff
	.zero		1


	//   ....[113]....
        /*081c*/ 	.word	0x00009a90
        /*0820*/ 	.word	0x00000000
        /*0824*/ 	.word	0x00000000
        /*0828*/ 	.short	0x010a
        /*082a*/ 	.byte	0xff
	.zero		1


	//   ....[114]....
        /*082c*/ 	.word	0x00009af0
        /*0830*/ 	.word	0x00000000
        /*0834*/ 	.word	0x00000000
        /*0838*/ 	.short	0x010a
        /*083a*/ 	.byte	0xff
	.zero		1


	//   ....[115]....
        /*083c*/ 	.word	0x00009b50
        /*0840*/ 	.word	0x00000000
        /*0844*/ 	.word	0x00000000
        /*0848*/ 	.short	0x010a
        /*084a*/ 	.byte	0xff
	.zero		1


	//   ....[116]....
        /*084c*/ 	.word	0x00009bb0
        /*0850*/ 	.word	0x00000000
        /*0854*/ 	.word	0x00000000
        /*0858*/ 	.short	0x010a
        /*085a*/ 	.byte	0xff
	.zero		1


	//   ....[117]....
        /*085c*/ 	.word	0x00009c10
        /*0860*/ 	.word	0x00000000
        /*0864*/ 	.word	0x00000000
        /*0868*/ 	.short	0x010a
        /*086a*/ 	.byte	0xff
	.zero		1


	//   ....[118]....
        /*086c*/ 	.word	0x00009c60
        /*0870*/ 	.word	0x00000008
        /*0874*/ 	.word	0x00000080
        /*0878*/ 	.short	0x010a
        /*087a*/ 	.byte	0xff
	.zero		1


	//   ....[119]....
        /*087c*/ 	.word	0x00009cc0
        /*0880*/ 	.word	0x00000000
        /*0884*/ 	.word	0x00000078
        /*0888*/ 	.short	0x010a
        /*088a*/ 	.byte	0xff
	.zero		1


	//   ....[120]....
        /*088c*/ 	.word	0x00009d20
        /*0890*/ 	.word	0x00000000
        /*0894*/ 	.word	0x00000050
        /*0898*/ 	.short	0x010a
        /*089a*/ 	.byte	0xff
	.zero		1


	//   ....[121]....
        /*089c*/ 	.word	0x00009d80
        /*08a0*/ 	.word	0x00000000
        /*08a4*/ 	.word	0x00000058
        /*08a8*/ 	.short	0x010a
        /*08aa*/ 	.byte	0xff
	.zero		1


	//   ....[122]....
        /*08ac*/ 	.word	0x00009de0
        /*08b0*/ 	.word	0x00000000
        /*08b4*/ 	.word	0x00000060
        /*08b8*/ 	.short	0x010a
        /*08ba*/ 	.byte	0xff
	.zero		1


	//   ....[123]....
        /*08bc*/ 	.word	0x00009e40
        /*08c0*/ 	.word	0x00000000
        /*08c4*/ 	.word	0x00000068
        /*08c8*/ 	.short	0x010a
        /*08ca*/ 	.byte	0xff
	.zero		1


	//   ....[124]....
        /*08cc*/ 	.word	0x00009ea0
        /*08d0*/ 	.word	0x00000000
        /*08d4*/ 	.word	0x00000050
        /*08d8*/ 	.short	0x010a
        /*08da*/ 	.byte	0xff
	.zero		1


	//   ....[125]....
        /*08dc*/ 	.word	0x00009f00
        /*08e0*/ 	.word	0x00000000
        /*08e4*/ 	.word	0x00000058
        /*08e8*/ 	.short	0x010a
        /*08ea*/ 	.byte	0xff
	.zero		1


	//   ....[126]....
        /*08ec*/ 	.word	0x00009f60
        /*08f0*/ 	.word	0x00000000
        /*08f4*/ 	.word	0x00000060
        /*08f8*/ 	.short	0x010a
        /*08fa*/ 	.byte	0xff
	.zero		1


	//   ....[127]....
        /*08fc*/ 	.word	0x00009fb0
        /*0900*/ 	.word	0x00000003
        /*0904*/ 	.word	0x00000080
        /*0908*/ 	.short	0x010a
        /*090a*/ 	.byte	0xff
	.zero		1


	//   ....[128]....
        /*090c*/ 	.word	0x0000a000
        /*0910*/ 	.word	0x00000002
        /*0914*/ 	.word	0x00000030
        /*0918*/ 	.short	0x010a
        /*091a*/ 	.byte	0xff
	.zero		1


	//   ....[129]....
        /*091c*/ 	.word	0x0000a050
        /*0920*/ 	.word	0x00000034
        /*0924*/ 	.word	0x000000a0
        /*0928*/ 	.short	0x010a
        /*092a*/ 	.byte	0xff
	.zero		1


	//   ....[130]....
        /*092c*/ 	.word	0x0000a0a0
        /*0930*/ 	.word	0x00000000
        /*0934*/ 	.word	0x00000030
        /*0938*/ 	.short	0x010a
        /*093a*/ 	.byte	0xff
	.zero		1


	//   ....[131]....
        /*093c*/ 	.word	0x0000a0f0
        /*0940*/ 	.word	0x00000000
        /*0944*/ 	.word	0x00000030
        /*0948*/ 	.short	0x010a
        /*094a*/ 	.byte	0xff
	.zero		1


	//   ....[132]....
        /*094c*/ 	.word	0x0000a140
        /*0950*/ 	.word	0x00000000
        /*0954*/ 	.word	0x00000030
        /*0958*/ 	.short	0x010a
        /*095a*/ 	.byte	0xff
	.zero		1


	//----- nvinfo : EIATTR_NUM_MBARRIERS
	.align		4
.L_48:
        /*095c*/ 	.byte	0x03, 0x38
        /*095e*/ 	.short	0x0020


	//----- nvinfo : EIATTR_EXIT_INSTR_OFFSETS
	.align		4
        /*0960*/ 	.byte	0x04, 0x1c
        /*0962*/ 	.short	(.L_50 - .L_49)


	//   ....[0]....
.L_49:
        /*0964*/ 	.word	0x00002870


	//   ....[1]....
        /*0968*/ 	.word	0x00002d60


	//   ....[2]....
        /*096c*/ 	.word	0x00002dc0


	//   ....[3]....
        /*0970*/ 	.word	0x00003c50


	//   ....[4]....
        /*0974*/ 	.word	0x00004e70


	//   ....[5]....
        /*0978*/ 	.word	0x00004eb0


	//   ....[6]....
        /*097c*/ 	.word	0x00009640


	//----- nvinfo : EIATTR_MAX_THREADS
	.align		4
.L_50:
        /*0980*/ 	.byte	0x04, 0x05
        /*0982*/ 	.short	(.L_52 - .L_51)
.L_51:
        /*0984*/ 	.word	0x00000100
        /*0988*/ 	.word	0x00000001
        /*098c*/ 	.word	0x00000001


	//----- nvinfo : EIATTR_CRS_STACK_SIZE
	.align		4
.L_52:
        /*0990*/ 	.byte	0x04, 0x1e
        /*0992*/ 	.short	(.L_54 - .L_53)
.L_53:
        /*0994*/ 	.word	0x00000000


	//----- nvinfo : EIATTR_CBANK_PARAM_SIZE
	.align		4
.L_54:
        /*0998*/ 	.byte	0x03, 0x19
        /*099a*/ 	.short	0x0800


	//----- nvinfo : EIATTR_PARAM_CBANK
	.align		4
        /*099c*/ 	.byte	0x04, 0x0a
        /*099e*/ 	.short	(.L_56 - .L_55)
	.align		4
.L_55:
        /*09a0*/ 	.word	index@(.nv.constant0._ZN7cutlass13device_kernelINS_4gemm6kernel13GemmUniversalIN4cute5tupleIJiiiiEEENS1_10collective13CollectiveMmaINS1_35MainloopSm100TmaUmmaWarpSpecializedILi3ELi2ELi4ENS5_IJNS4_1CILi2EEENSA_ILi1EEESC_EEEEENS5_IJNSA_ILi64EEENSA_ILi256EEESF_EEEaNS5_IJlSC_lEEEaSI_NS4_8TiledMMAINS4_8MMA_AtomIJNS4_15SM100_MMA_S8_SSIaaiLi64ELi256ELNS4_4UMMA5MajorE0ELSN_0ELNSM_8SaturateE0EEEEEENS4_6LayoutINS5_IJSC_SC_SC_EEENS5_IJNSA_ILi0EEEST_ST_EEEEENS5_IJNS4_10UnderscoreESW_SW_EEEEENS4_13SM90_TMA_LOADENS4_14ComposedLayoutINS4_7SwizzleILi2ELi4ELi3EEENS4_18smem_ptr_flag_bitsILi8EEENSR_INS5_IJNSA_ILi8EEESF_EEENS5_IJSF_SC_EEEEEEEvNS4_8identityENS4_23SM90_TMA_LOAD_MULTICASTES19_vS1A_EENS_8epilogue10collective18CollectiveEpilogueINS1D_23Sm100TmaWarpSpecializedILi4ELi2ELi32ELb0ELb0EEEJSH_NS5_IJNSR_ISF_SC_EES1I_EEEaSI_aSI_NS1D_6fusion15FusionCallbacksIS1H_NS1K_17LinearCombinationIaiaiLNS_15FloatRoundStyleE2EEESH_S1J_JEEENS4_5SM1004TMEM4LOAD26SM100_TMEM_LOAD_16dp32b32xESZ_S19_NS4_39AutoVectorizingCopyWithAssumedAlignmentILi128EEENS4_14SM90_TMA_STOREES19_S1V_S1V_EEEvvEEEEvNT_6ParamsE)
        /*09a4*/ 	.short	0x0380
        /*09a6*/ 	.short	0x0800


	//----- nvinfo : EIATTR_SW_WAR
	.align		4
.L_56:
        /*09a8*/ 	.byte	0x04, 0x36
        /*09aa*/ 	.short	(.L_58 - .L_57)
.L_57:
        /*09ac*/ 	.word	0x00000008
.L_58:


//--------------------- .nv.callgraph             --------------------------
	.section	.nv.callgraph,"",@"SHT_CUDA_CALLGRAPH"
	.align	4
	.sectionentsize	8
	.align		4
        /*0000*/ 	.word	0x00000000
	.align		4
        /*0004*/ 	.word	0xffffffff
	.align		4
        /*0008*/ 	.word	index@(_ZN7cutlass13device_kernelINS_4gemm6kernel13GemmUniversalIN4cute5tupleIJiiiiEEENS1_10collective13CollectiveMmaINS1_35MainloopSm100TmaUmmaWarpSpecializedILi3ELi2ELi4ENS5_IJNS4_1CILi2EEENSA_ILi1EEESC_EEEEENS5_IJNSA_ILi64EEENSA_ILi256EEESF_EEEaNS5_IJlSC_lEEEaSI_NS4_8TiledMMAINS4_8MMA_AtomIJNS4_15SM100_MMA_S8_SSIaaiLi64ELi256ELNS4_4UMMA5MajorE0ELSN_0ELNSM_8SaturateE0EEEEEENS4_6LayoutINS5_IJSC_SC_SC_EEENS5_IJNSA_ILi0EEEST_ST_EEEEENS5_IJNS4_10UnderscoreESW_SW_EEEEENS4_13SM90_TMA_LOADENS4_14ComposedLayoutINS4_7SwizzleILi2ELi4ELi3EEENS4_18smem_ptr_flag_bitsILi8EEENSR_INS5_IJNSA_ILi8EEESF_EEENS5_IJSF_SC_EEEEEEEvNS4_8identityENS4_23SM90_TMA_LOAD_MULTICASTES19_vS1A_EENS_8epilogue10collective18CollectiveEpilogueINS1D_23Sm100TmaWarpSpecializedILi4ELi2ELi32ELb0ELb0EEEJSH_NS5_IJNSR_ISF_SC_EES1I_EEEaSI_aSI_NS1D_6fusion15FusionCallbacksIS1H_NS1K_17LinearCombinationIaiaiLNS_15FloatRoundStyleE2EEESH_S1J_JEEENS4_5SM1004TMEM4LOAD26SM100_TMEM_LOAD_16dp32b32xESZ_S19_NS4_39AutoVectorizingCopyWithAssumedAlignmentILi128EEENS4_14SM90_TMA_STOREES19_S1V_S1V_EEEvvEEEEvNT_6ParamsE)
	.align		4
        /*000c*/ 	.word	index@(__assertfail)
	.align		4
        /*0010*/ 	.word	0x00000000
	.align		4
        /*0014*/ 	.word	0xfffffffe
	.align		4
        /*0018*/ 	.word	0x00000000
	.align		4
        /*001c*/ 	.word	0xfffffffd
	.align		4
        /*0020*/ 	.word	0x00000000
	.align		4
        /*0024*/ 	.word	0xfffffffc


//--------------------- .nv.constant4             --------------------------
	.section	.nv.constant4,"a",@progbits
	.align	8
	.align		8
.nv.constant4:
        /*0000*/ 	.dword	__assertfail
	.align		8
        /*0008*/ 	.dword	__unnamed_1
	.align		8
        /*0010*/ 	.dword	__unnamed_2
	.align		8
        /*0018*/ 	.dword	__unnamed_3
	.align		8
        /*0020*/ 	.dword	_ZN40_INTERNAL_ac9b04ee_4_k_cu_696259a6_111004cuda3std3__45__cpo5beginE
	.align		8
        /*0028*/ 	.dword	_ZN40_INTERNAL_ac9b04ee_4_k_cu_696259a6_111004cuda3std3__45__cpo3endE
	.align		8
        /*0030*/ 	.dword	_ZN40_INTERNAL_ac9b04ee_4_k_cu_696259a6_111004cuda3std3__45__cpo6cbeginE
	.align		8
        /*0038*/ 	.dword	_ZN40_INTERNAL_ac9b04ee_4_k_cu_696259a6_111004cuda3std3__45__cpo4cendE
	.align		8
        /*0040*/ 	.dword	_ZN40_INTERNAL_ac9b04ee_4_k_cu_696259a6_111004cuda3std3__442_GLOBAL__N__ac9b04ee_4_k_cu_696259a6_111006ignoreE
	.align		8
        /*0048*/ 	.dword	_ZN40_INTERNAL_ac9b04ee_4_k_cu_696259a6_111004cuda3std3__419piecewise_constructE
	.align		8
        /*0050*/ 	.dword	_ZN40_INTERNAL_ac9b04ee_4_k_cu_696259a6_111004cuda3std3__48in_placeE
	.align		8
        /*0058*/ 	.dword	_ZN40_INTERNAL_ac9b04ee_4_k_cu_696259a6_111004cuda3std6ranges3__45__cpo4swapE
	.align		8
        /*0060*/ 	.dword	_ZN40_INTERNAL_ac9b04ee_4_k_cu_696259a6_111004cuda3std6ranges3__45__cpo9iter_moveE
	.align		8
        /*0068*/ 	.dword	_ZN40_INTERNAL_ac9b04ee_4_k_cu_696259a6_111004cute7productE
	.align		8
        /*0070*/ 	.dword	_ZN40_INTERNAL_ac9b04ee_4_k_cu_696259a6_111004cute1_E
	.align		8
        /*0078*/ 	.dword	$str$25
	.align		8
        /*0080*/ 	.dword	$str$26
	.align		8
        /*0088*/ 	.dword	$str$27
	.align		8
        /*0090*/ 	.dword	$str$28


//--------------------- .text._ZN7cutlass13device_kernelINS_4gemm6kernel13GemmUniversalIN4cute5tupleIJiiiiEEENS1_10collective13CollectiveMmaINS1_35MainloopSm100TmaUmmaWarpSpecializedILi3ELi2ELi4ENS5_IJNS4_1CILi2EEENSA_ILi1EEESC_EEEEENS5_IJNSA_ILi64EEENSA_ILi256EEESF_EEEaNS5_IJlSC_lEEEaSI_NS4_8TiledMMAINS4_8MMA_AtomIJNS4_15SM100_MMA_S8_SSIaaiLi64ELi256ELNS4_4UMMA5MajorE0ELSN_0ELNSM_8SaturateE0EEEEEENS4_6LayoutINS5_IJSC_SC_SC_EEENS5_IJNSA_ILi0EEEST_ST_EEEEENS5_IJNS4_10UnderscoreESW_SW_EEEEENS4_13SM90_TMA_LOADENS4_14ComposedLayoutINS4_7SwizzleILi2ELi4ELi3EEENS4_18smem_ptr_flag_bitsILi8EEENSR_INS5_IJNSA_ILi8EEESF_EEENS5_IJSF_SC_EEEEEEEvNS4_8identityENS4_23SM90_TMA_LOAD_MULTICASTES19_vS1A_EENS_8epilogue10collective18CollectiveEpilogueINS1D_23Sm100TmaWarpSpecializedILi4ELi2ELi32ELb0ELb0EEEJSH_NS5_IJNSR_ISF_SC_EES1I_EEEaSI_aSI_NS1D_6fusion15FusionCallbacksIS1H_NS1K_17LinearCombinationIaiaiLNS_15FloatRoundStyleE2EEESH_S1J_JEEENS4_5SM1004TMEM4LOAD26SM100_TMEM_LOAD_16dp32b32xESZ_S19_NS4_39AutoVectorizingCopyWithAssumedAlignmentILi128EEENS4_14SM90_TMA_STOREES19_S1V_S1V_EEEvvEEEEvNT_6ParamsE --------------------------
	.section	.text._ZN7cutlass13device_kernelINS_4gemm6kernel13GemmUniversalIN4cute5tupleIJiiiiEEENS1_10collective13CollectiveMmaINS1_35MainloopSm100TmaUmmaWarpSpecializedILi3ELi2ELi4ENS5_IJNS4_1CILi2EEENSA_ILi1EEESC_EEEEENS5_IJNSA_ILi64EEENSA_ILi256EEESF_EEEaNS5_IJlSC_lEEEaSI_NS4_8TiledMMAINS4_8MMA_AtomIJNS4_15SM100_MMA_S8_SSIaaiLi64ELi256ELNS4_4UMMA5MajorE0ELSN_0ELNSM_8SaturateE0EEEEEENS4_6LayoutINS5_IJSC_SC_SC_EEENS5_IJNSA_ILi0EEEST_ST_EEEEENS5_IJNS4_10UnderscoreESW_SW_EEEEENS4_13SM90_TMA_LOADENS4_14ComposedLayoutINS4_7SwizzleILi2ELi4ELi3EEENS4_18smem_ptr_flag_bitsILi8EEENSR_INS5_IJNSA_ILi8EEESF_EEENS5_IJSF_SC_EEEEEEEvNS4_8identityENS4_23SM90_TMA_LOAD_MULTICASTES19_vS1A_EENS_8epilogue10collective18CollectiveEpilogueINS1D_23Sm100TmaWarpSpecializedILi4ELi2ELi32ELb0ELb0EEEJSH_NS5_IJNSR_ISF_SC_EES1I_EEEaSI_aSI_NS1D_6fusion15FusionCallbacksIS1H_NS1K_17LinearCombinationIaiaiLNS_15FloatRoundStyleE2EEESH_S1J_JEEENS4_5SM1004TMEM4LOAD26SM100_TMEM_LOAD_16dp32b32xESZ_S19_NS4_39AutoVectorizingCopyWithAssumedAlignmentILi128EEENS4_14SM90_TMA_STOREES19_S1V_S1V_EEEvvEEEEvNT_6ParamsE,"ax",@progbits
	.align	128
.text._ZN7cutlass13device_kernelINS_4gemm6kernel13GemmUniversalIN4cute5tupleIJiiiiEEENS1_10collective13CollectiveMmaINS1_35MainloopSm100TmaUmmaWarpSpecializedILi3ELi2ELi4ENS5_IJNS4_1CILi2EEENSA_ILi1EEESC_EEEEENS5_IJNSA_ILi64EEENSA_ILi256EEESF_EEEaNS5_IJlSC_lEEEaSI_NS4_8TiledMMAINS4_8MMA_AtomIJNS4_15SM100_MMA_S8_SSIaaiLi64ELi256ELNS4_4UMMA5MajorE0ELSN_0ELNSM_8SaturateE0EEEEEENS4_6LayoutINS5_IJSC_SC_SC_EEENS5_IJNSA_ILi0EEEST_ST_EEEEENS5_IJNS4_10UnderscoreESW_SW_EEEEENS4_13SM90_TMA_LOADENS4_14ComposedLayoutINS4_7SwizzleILi2ELi4ELi3EEENS4_18smem_ptr_flag_bitsILi8EEENSR_INS5_IJNSA_ILi8EEESF_EEENS5_IJSF_SC_EEEEEEEvNS4_8identityENS4_23SM90_TMA_LOAD_MULTICASTES19_vS1A_EENS_8epilogue10collective18CollectiveEpilogueINS1D_23Sm100TmaWarpSpecializedILi4ELi2ELi32ELb0ELb0EEEJSH_NS5_IJNSR_ISF_SC_EES1I_EEEaSI_aSI_NS1D_6fusion15FusionCallbacksIS1H_NS1K_17LinearCombinationIaiaiLNS_15FloatRoundStyleE2EEESH_S1J_JEEENS4_5SM1004TMEM4LOAD26SM100_TMEM_LOAD_16dp32b32xESZ_S19_NS4_39AutoVectorizingCopyWithAssumedAlignmentILi128EEENS4_14SM90_TMA_STOREES19_S1V_S1V_EEEvvEEEEvNT_6ParamsE:
        .type           _ZN7cutlass13device_kernelINS_4gemm6kernel13GemmUniversalIN4cute5tupleIJiiiiEEENS1_10collective13CollectiveMmaINS1_35MainloopSm100TmaUmmaWarpSpecializedILi3ELi2ELi4ENS5_IJNS4_1CILi2EEENSA_ILi1EEESC_EEEEENS5_IJNSA_ILi64EEENSA_ILi256EEESF_EEEaNS5_IJlSC_lEEEaSI_NS4_8TiledMMAINS4_8MMA_AtomIJNS4_15SM100_MMA_S8_SSIaaiLi64ELi256ELNS4_4UMMA5MajorE0ELSN_0ELNSM_8SaturateE0EEEEEENS4_6LayoutINS5_IJSC_SC_SC_EEENS5_IJNSA_ILi0EEEST_ST_EEEEENS5_IJNS4_10UnderscoreESW_SW_EEEEENS4_13SM90_TMA_LOADENS4_14ComposedLayoutINS4_7SwizzleILi2ELi4ELi3EEENS4_18smem_ptr_flag_bitsILi8EEENSR_INS5_IJNSA_ILi8EEESF_EEENS5_IJSF_SC_EEEEEEEvNS4_8identityENS4_23SM90_TMA_LOAD_MULTICASTES19_vS1A_EENS_8epilogue10collective18CollectiveEpilogueINS1D_23Sm100TmaWarpSpecializedILi4ELi2ELi32ELb0ELb0EEEJSH_NS5_IJNSR_ISF_SC_EES1I_EEEaSI_aSI_NS1D_6fusion15FusionCallbacksIS1H_NS1K_17LinearCombinationIaiaiLNS_15FloatRoundStyleE2EEESH_S1J_JEEENS4_5SM1004TMEM4LOAD26SM100_TMEM_LOAD_16dp32b32xESZ_S19_NS4_39AutoVectorizingCopyWithAssumedAlignmentILi128EEENS4_14SM90_TMA_STOREES19_S1V_S1V_EEEvvEEEEvNT_6ParamsE,@function
        .size           _ZN7cutlass13device_kernelINS_4gemm6kernel13GemmUniversalIN4cute5tupleIJiiiiEEENS1_10collective13CollectiveMmaINS1_35MainloopSm100TmaUmmaWarpSpecializedILi3ELi2ELi4ENS5_IJNS4_1CILi2EEENSA_ILi1EEESC_EEEEENS5_IJNSA_ILi64EEENSA_ILi256EEESF_EEEaNS5_IJlSC_lEEEaSI_NS4_8TiledMMAINS4_8MMA_AtomIJNS4_15SM100_MMA_S8_SSIaaiLi64ELi256ELNS4_4UMMA5MajorE0ELSN_0ELNSM_8SaturateE0EEEEEENS4_6LayoutINS5_IJSC_SC_SC_EEENS5_IJNSA_ILi0EEEST_ST_EEEEENS5_IJNS4_10UnderscoreESW_SW_EEEEENS4_13SM90_TMA_LOADENS4_14ComposedLayoutINS4_7SwizzleILi2ELi4ELi3EEENS4_18smem_ptr_flag_bitsILi8EEENSR_INS5_IJNSA_ILi8EEESF_EEENS5_IJSF_SC_EEEEEEEvNS4_8identityENS4_23SM90_TMA_LOAD_MULTICASTES19_vS1A_EENS_8epilogue10collective18CollectiveEpilogueINS1D_23Sm100TmaWarpSpecializedILi4ELi2ELi32ELb0ELb0EEEJSH_NS5_IJNSR_ISF_SC_EES1I_EEEaSI_aSI_NS1D_6fusion15FusionCallbacksIS1H_NS1K_17LinearCombinationIaiaiLNS_15FloatRoundStyleE2EEESH_S1J_JEEENS4_5SM1004TMEM4LOAD26SM100_TMEM_LOAD_16dp32b32xESZ_S19_NS4_39AutoVectorizingCopyWithAssumedAlignmentILi128EEENS4_14SM90_TMA_STOREES19_S1V_S1V_EEEvvEEEEvNT_6ParamsE,(.L_x_174 - _ZN7cutlass13device_kernelINS_4gemm6kernel13GemmUniversalIN4cute5tupleIJiiiiEEENS1_10collective13CollectiveMmaINS1_35MainloopSm100TmaUmmaWarpSpecializedILi3ELi2ELi4ENS5_IJNS4_1CILi2EEENSA_ILi1EEESC_EEEEENS5_IJNSA_ILi64EEENSA_ILi256EEESF_EEEaNS5_IJlSC_lEEEaSI_NS4_8TiledMMAINS4_8MMA_AtomIJNS4_15SM100_MMA_S8_SSIaaiLi64ELi256ELNS4_4UMMA5MajorE0ELSN_0ELNSM_8SaturateE0EEEEEENS4_6LayoutINS5_IJSC_SC_SC_EEENS5_IJNSA_ILi0EEEST_ST_EEEEENS5_IJNS4_10UnderscoreESW_SW_EEEEENS4_13SM90_TMA_LOADENS4_14ComposedLayoutINS4_7SwizzleILi2ELi4ELi3EEENS4_18smem_ptr_flag_bitsILi8EEENSR_INS5_IJNSA_ILi8EEESF_EEENS5_IJSF_SC_EEEEEEEvNS4_8identityENS4_23SM90_TMA_LOAD_MULTICASTES19_vS1A_EENS_8epilogue10collective18CollectiveEpilogueINS1D_23Sm100TmaWarpSpecializedILi4ELi2ELi32ELb0ELb0EEEJSH_NS5_IJNSR_ISF_SC_EES1I_EEEaSI_aSI_NS1D_6fusion15FusionCallbacksIS1H_NS1K_17LinearCombinationIaiaiLNS_15FloatRoundStyleE2EEESH_S1J_JEEENS4_5SM1004TMEM4LOAD26SM100_TMEM_LOAD_16dp32b32xESZ_S19_NS4_39AutoVectorizingCopyWithAssumedAlignmentILi128EEENS4_14SM90_TMA_STOREES19_S1V_S1V_EEEvvEEEEvNT_6ParamsE)
        .other          _ZN7cutlass13device_kernelINS_4gemm6kernel13GemmUniversalIN4cute5tupleIJiiiiEEENS1_10collective13CollectiveMmaINS1_35MainloopSm100TmaUmmaWarpSpecializedILi3ELi2ELi4ENS5_IJNS4_1CILi2EEENSA_ILi1EEESC_EEEEENS5_IJNSA_ILi64EEENSA_ILi256EEESF_EEEaNS5_IJlSC_lEEEaSI_NS4_8TiledMMAINS4_8MMA_AtomIJNS4_15SM100_MMA_S8_SSIaaiLi64ELi256ELNS4_4UMMA5MajorE0ELSN_0ELNSM_8SaturateE0EEEEEENS4_6LayoutINS5_IJSC_SC_SC_EEENS5_IJNSA_ILi0EEEST_ST_EEEEENS5_IJNS4_10UnderscoreESW_SW_EEEEENS4_13SM90_TMA_LOADENS4_14ComposedLayoutINS4_7SwizzleILi2ELi4ELi3EEENS4_18smem_ptr_flag_bitsILi8EEENSR_INS5_IJNSA_ILi8EEESF_EEENS5_IJSF_SC_EEEEEEEvNS4_8identityENS4_23SM90_TMA_LOAD_MULTICASTES19_vS1A_EENS_8epilogue10collective18CollectiveEpilogueINS1D_23Sm100TmaWarpSpecializedILi4ELi2ELi32ELb0ELb0EEEJSH_NS5_IJNSR_ISF_SC_EES1I_EEEaSI_aSI_NS1D_6fusion15FusionCallbacksIS1H_NS1K_17LinearCombinationIaiaiLNS_15FloatRoundStyleE2EEESH_S1J_JEEENS4_5SM1004TMEM4LOAD26SM100_TMEM_LOAD_16dp32b32xESZ_S19_NS4_39AutoVectorizingCopyWithAssumedAlignmentILi128EEENS4_14SM90_TMA_STOREES19_S1V_S1V_EEEvvEEEEvNT_6ParamsE,@"STO_CUDA_ENTRY STV_DEFAULT"
_ZN7cutlass13device_kernelINS_4gemm6kernel13GemmUniversalIN4cute5tupleIJiiiiEEENS1_10collective13CollectiveMmaINS1_35MainloopSm100TmaUmmaWarpSpecializedILi3ELi2ELi4ENS5_IJNS4_1CILi2EEENSA_ILi1EEESC_EEEEENS5_IJNSA_ILi64EEENSA_ILi256EEESF_EEEaNS5_IJlSC_lEEEaSI_NS4_8TiledMMAINS4_8MMA_AtomIJNS4_15SM100_MMA_S8_SSIaaiLi64ELi256ELNS4_4UMMA5MajorE0ELSN_0ELNSM_8SaturateE0EEEEEENS4_6LayoutINS5_IJSC_SC_SC_EEENS5_IJNSA_ILi0EEEST_ST_EEEEENS5_IJNS4_10UnderscoreESW_SW_EEEEENS4_13SM90_TMA_LOADENS4_14ComposedLayoutINS4_7SwizzleILi2ELi4ELi3EEENS4_18smem_ptr_flag_bitsILi8EEENSR_INS5_IJNSA_ILi8EEESF_EEENS5_IJSF_SC_EEEEEEEvNS4_8identityENS4_23SM90_TMA_LOAD_MULTICASTES19_vS1A_EENS_8epilogue10collective18CollectiveEpilogueINS1D_23Sm100TmaWarpSpecializedILi4ELi2ELi32ELb0ELb0EEEJSH_NS5_IJNSR_ISF_SC_EES1I_EEEaSI_aSI_NS1D_6fusion15FusionCallbacksIS1H_NS1K_17LinearCombinationIaiaiLNS_15FloatRoundStyleE2EEESH_S1J_JEEENS4_5SM1004TMEM4LOAD26SM100_TMEM_LOAD_16dp32b32xESZ_S19_NS4_39AutoVectorizingCopyWithAssumedAlignmentILi128EEENS4_14SM90_TMA_STOREES19_S1V_S1V_EEEvvEEEEvNT_6ParamsE:
[----:B------:R-:W1:Y:S01]  /*0000*/  LDC R1, c[0x0][0x37c] ;  /* 0x0000df00ff017b82 */ /* 0x000e620000000800 */
[----:B------:R-:W2:Y:S01]  /*0010*/  S2R R85, SR_TID.X ;  /* 0x0000000000557919 */ /* 0x000ea20000002100 */
[----:B------:R-:W3:Y:S01]  /*0020*/  LDCU.64 UR8, c[0x0][0x890] ;  /* 0x00011200ff0877ac */ /* 0x000ee20008000a00 */
[----:B------:R-:W-:Y:S02]  /*0030*/  PRMT R74, RZ, 0x7610, R74 ;  /* 0x00007610ff4a7816 */ /* 0x000fe4000000004a */
[----:B------:R-:W-:Y:S01]  /*0040*/  ELECT P3, URZ, PT ;  /* 0x0000000000ff782f */ /* 0x000fe20003860000 */
[----:B---3--:R-:W-:-:S04]  /*0050*/  UISETP.NE.U32.AND UP0, UPT, UR8, URZ, UPT ;  /* 0x000000ff0800728c */ /* 0x008fc8000bf05070 */
[----:B------:R-:W-:Y:S01]  /*0060*/  UISETP.NE.AND.EX UP0, UPT, UR9, URZ, UPT, UP0 ;  /* 0x000000ff0900728c */ /* 0x000fe2000bf05300 */
[----:B--2---:R-:W-:-:S05]  /*0070*/  SHF.R.U32.HI R75, RZ, 0x5, R85 ;  /* 0x00000005ff4b7819 */ /* 0x004fca0000011655 */
[----:B------:R-:W2:Y:S02]  /*0080*/  SHFL.IDX PT, R0, R75, RZ, 0x1f ;  /* 0x00001fff4b007589 */ /* 0x000ea400000e0000 */
[----:B--2---:R-:W-:Y:S01]  /*0090*/  R2UR UR18, R0 ;  /* 0x00000000001272ca */ /* 0x004fe200000e0000 */
[----:B-1----:R-:W-:-:S14]  /*00a0*/  BRA.U UP0, `(.L_x_0) ;  /* 0x0000000100307547 */ /* 0x002fdc000b800000 */
[----:B------:R-:W1:Y:S02]  /*00b0*/  LDCU.64 UR4, c[0x0][0x888] ;  /* 0x00011100ff0477ac */ /* 0x000e640008000a00 */
[----:B-1----:R-:W-:-:S04]  /*00c0*/  UISETP.NE.U32.AND UP0, UPT, UR4, URZ, UPT ;  /* 0x000000ff0400728c */ /* 0x002fc8000bf05070 */
[----:B------:R-:W-:-:S09]  /*00d0*/  UISETP.NE.AND.EX UP0, UPT, UR5, URZ, UPT, UP0 ;  /* 0x000000ff0500728c */ /* 0x000fd2000bf05300 */
[----:B------:R-:W-:Y:S05]  /*00e0*/  BRA.U !UP0, `(.L_x_1) ;  /* 0x0000000108147547 */ /* 0x000fea000b800000 */
[----:B------:R-:W1:Y:S01]  /*00f0*/  LDC.64 R40, c[0x0][0x888] ;  /* 0x00022200ff287b82 */ /* 0x000e620000000a00 */
[----:B------:R-:W1:Y:S02]  /*0100*/  LDCU.64 UR4, c[0x0][0x358] ;  /* 0x00006b00ff0477ac */ /* 0x000e640008000a00 */
[----:B-1----:R1:W5:Y:S01]  /*0110*/  LDG.E R40, desc[UR4][R40.64] ;  /* 0x0000000428287981 */ /* 0x002362000c1e1900 */
[----:B------:R-:W-:Y:S01]  /*0120*/  HFMA2 R74, -RZ, RZ, 0, 5.9604644775390625e-08 ;  /* 0x00000001ff4a7431 */ /* 0x000fe200000001ff */
[----:B------:R-:W-:Y:S05]  /*0130*/  BRA `(.L_x_0) ;  /* 0x00000000000c7947 */ /* 0x000fea0003800000 */
.L_x_1:
[----:B------:R-:W1:Y:S01]  /*0140*/  LDCU UR4, c[0x0][0x880] ;  /* 0x00011000ff0477ac */ /* 0x000e620008000800 */
[----:B------:R-:W-:Y:S01]  /*0150*/  HFMA2 R74, -RZ, RZ, 0, 5.9604644775390625e-08 ;  /* 0x00000001ff4a7431 */ /* 0x000fe200000001ff */
[----:B-1----:R-:W-:-:S07]  /*0160*/  MOV R40, UR4 ;  /* 0x0000000400287c02 */ /* 0x002fce0008000f00 */
.L_x_0:
[----:B------:R-:W2:Y:S02]  /*0170*/  LDCU.64 UR4, c[0x0][0x8b0] ;  /* 0x00011600ff0477ac */ /* 0x000ea40008000a00 */
[----:B--2---:R-:W-:-:S04]  /*0180*/  UISETP.NE.U32.AND UP0, UPT, UR4, URZ, UPT ;  /* 0x000000ff0400728c */ /* 0x004fc8000bf05070 */
[----:B------:R-:W-:-:S09]  /*0190*/  UISETP.NE.AND.EX UP0, UPT, UR5, URZ, UPT, UP0 ;  /* 0x000000ff0500728c */ /* 0x000fd2000bf05300 */
[----:B------:R-:W-:Y:S05]  /*01a0*/  BRA.U UP0, `(.L_x_2) ;  /* 0x0000000100287547 */ /* 0x000fea000b800000 */
[----:B------:R-:W2:Y:S02]  /*01b0*/  LDCU.64 UR4, c[0x0][0x8a8] ;  /* 0x00011500ff0477ac */ /* 0x000ea40008000a00 */
[----:B--2---:R-:W-:-:S04]  /*01c0*/  UISETP.NE.U32.AND UP0, UPT, UR4, URZ, UPT ;  /* 0x000000ff0400728c */ /* 0x004fc8000bf05070 */
[----:B------:R-:W-:-:S09]  /*01d0*/  UISETP.NE.AND.EX UP0, UPT, UR5, URZ, UPT, UP0 ;  /* 0x000000ff0500728c */ /* 0x000fd2000bf05300 */
[----:B------:R-:W-:Y:S05]  /*01e0*/  BRA.U !UP0, `(.L_x_3) ;  /* 0x0000000108107547 */ /* 0x000fea000b800000 */
[----:B------:R-:W2:Y:S01]  /*01f0*/  LDC.64 R38, c[0x0][0x8a8] ;  /* 0x00022a00ff267b82 */ /* 0x000ea20000000a00 */
[----:B------:R-:W2:Y:S02]  /*0200*/  LDCU.64 UR4, c[0x0][0x358] ;  /* 0x00006b00ff0477ac */ /* 0x000ea40008000a00 */
[----:B--2---:R2:W5:Y:S01]  /*0210*/  LDG.E R38, desc[UR4][R38.64] ;  /* 0x0000000426267981 */ /* 0x004562000c1e1900 */
[----:B------:R-:W-:Y:S05]  /*0220*/  BRA `(.L_x_2) ;  /* 0x0000000000087947 */ /* 0x000fea0003800000 */
.L_x_3:
[----:B------:R-:W2:Y:S02]  /*0230*/  LDCU UR4, c[0x0][0x8a0] ;  /* 0x00011400ff0477ac */ /* 0x000ea40008000800 */
[----:B--2---:R-:W-:Y:S02]  /*0240*/  MOV R38, UR4 ;  /* 0x0000000400267c02 */ /* 0x004fe40008000f00 */
.L_x_2:
[----:B------:R-:W-:Y:S01]  /*0250*/  IMAD.U32 R0, RZ, RZ, UR18 ;  /* 0x00000012ff007e24 */ /* 0x000fe2000f8e00ff */
[----:B------:R-:W-:Y:S04]  /*0260*/  BSSY.RECONVERGENT B0, `(.L_x_4) ;  /* 0x000000c000007945 */ /* 0x000fe80003800200 */
[C---:B------:R-:W-:Y:S02]  /*0270*/  ISETP.NE.OR P1, PT, R0.reuse, 0x1, !P3 ;  /* 0x000000010000780c */ /* 0x040fe40005f25670 */
[----:B------:R-:W-:-:S11]  /*0280*/  ISETP.NE.OR P0, PT, R0, 0x3, !P3 ;  /* 0x000000030000780c */ /* 0x000fd60005f05670 */
[----:B------:R-:W-:Y:S05]  /*0290*/  @P1 BRA `(.L_x_5) ;  /* 0x0000000000201947 */ /* 0x000fea0003800000 */
[----:B------:R-:W3:Y:S02]  /*02a0*/  LDCU.64 UR4, c[0x0][0x348] ;  /* 0x00006900ff0477ac */ /* 0x000ee40008000a00 */
[----:B---3--:R-:W-:Y:S02]  /*02b0*/  UIADD3 UR6, UP1, UPT, UR4, 0x80, URZ ;  /* 0x0000008004067890 */ /* 0x008fe4000ff3e0ff */
[----:B------:R-:W-:Y:S02]  /*02c0*/  UIADD3 UR4, UP0, UPT, UR4, 0x180, URZ ;  /* 0x0000018004047890 */ /* 0x000fe4000ff1e0ff */
[----:B------:R-:W-:Y:S02]  /*02d0*/  UIADD3.X UR7, UPT, UPT, URZ, UR5, URZ, UP1, !UPT ;  /* 0x00000005ff077290 */ /* 0x000fe40008ffe4ff */
[----:B------:R-:W-:-:S07]  /*02e0*/  UIADD3.X UR5, UPT, UPT, URZ, UR5, URZ, UP0, !UPT ;  /* 0x00000005ff057290 */ /* 0x000fce00087fe4ff */
[----:B------:R3:W-:Y:S02]  /*02f0*/  UTMACCTL.PF [UR6] ;  /* 0x00000000060079b9 */ /* 0x0007e40008040000 */
[----:B------:R3:W-:Y:S02]  /*0300*/  UTMACCTL.PF [UR4] ;  /* 0x00000000040079b9 */ /* 0x0007e40008040000 */
[----:B---3--:R-:W-:Y:S01]  /*0310*/  NOP ;  /* 0x0000000000007918 */ /* 0x008fe20000000000 */
.L_x_5:
[----:B------:R-:W-:Y:S05]  /*0320*/  BSYNC.RECONVERGENT B0 ;  /* 0x0000000000007941 */ /* 0x000fea0003800200 */
.L_x_4:
[----:B------:R-:W-:Y:S04]  /*0330*/  BSSY.RECONVERGENT B0, `(.L_x_6) ;  /* 0x000000a000007945 */ /* 0x000fe80003800200 */
        /* <DEDUP_REMOVED lines=9> */
.L_x_7:
[----:B------:R-:W-:Y:S05]  /*03d0*/  BSYNC.RECONVERGENT B0 ;  /* 0x0000000000007941 */ /* 0x000fea0003800200 */
.L_x_6:
[----:B------:R-:W3:Y:S01]  /*03e0*/  LDCU.64 UR4, c[0x0][0x888] ;  /* 0x00011100ff0477ac */ /* 0x000ee20008000a00 */
[----:B------:R-:W-:Y:S02]  /*03f0*/  UISETP.EQ.U32.AND UP2, UPT, UR8, URZ, UPT ;  /* 0x000000ff0800728c */ /* 0x000fe4000bf42070 */
[----:B------:R-:W-:Y:S02]  /*0400*/  UPLOP3.LUT UP3, UPT, UPT, UPT, UPT, 0x80, 0x8 ;  /* 0x000000000008789c */ /* 0x000fe40003f6f070 */
[----:B---3--:R-:W-:-:S04]  /*0410*/  UISETP.NE.U32.AND UP0, UPT, UR4, URZ, UPT ;  /* 0x000000ff0400728c */ /* 0x008fc8000bf05070 */
[----:B------:R-:W-:-:S04]  /*0420*/  UISETP.NE.AND.EX UP1, UPT, UR5, URZ, UPT, UP0 ;  /* 0x000000ff0500728c */ /* 0x000fc8000bf25300 */
[----:B------:R-:W-:-:S04]  /*0430*/  UISETP.EQ.OR.EX UP4, UPT, UR9, URZ, !UP1, UP2 ;  /* 0x000000ff0900728c */ /* 0x000fc8000cf82720 */
[----:B------:R-:W-:-:S06]  /*0440*/  UP2UR UR4, UPR, URZ, 0x10 ;  /* 0x00000010ff047883 */ /* 0x000fcc0008000000 */
[----:B------:R-:W-:Y:S01]  /*0450*/  MOV R78, UR4 ;  /* 0x00000004004e7c02 */ /* 0x000fe20008000f00 */
[----:B------:R-:W-:Y:S06]  /*0460*/  BRA.U !UP4, `(.L_x_8) ;  /* 0x000000010c207547 */ /* 0x000fec000b800000 */
[----:B-----5:R-:W-:Y:S01]  /*0470*/  R2UR UR5, R40 ;  /* 0x00000000280572ca */ /* 0x020fe200000e0000 */
[----:B------:R-:W-:Y:S02]  /*0480*/  UISETP.NE.U32.AND UP2, UPT, UR8, URZ, UPT ;  /* 0x000000ff0800728c */ /* 0x000fe4000bf45070 */
[----:B------:R-:W-:Y:S02]  /*0490*/  USEL UR4, URZ, 0xffffffff, UP1 ;  /* 0xffffffffff047887 */ /* 0x000fe40008800000 */
[----:B------:R-:W-:-:S08]  /*04a0*/  UISETP.NE.AND.EX UP2, UPT, UR9, URZ, UPT, UP2 ;  /* 0x000000ff0900728c */ /* 0x000fd0000bf45320 */
[----:B------:R-:W-:-:S04]  /*04b0*/  UISETP.NE.AND UP0, UPT, UR5, URZ, UPT ;  /* 0x000000ff0500728c */ /* 0x000fc8000bf05270 */
[----:B------:R-:W-:-:S04]  /*04c0*/  @!UP2 USEL UR4, URZ, 0xffffffff, UP0 ;  /* 0xffffffffff04a887 */ /* 0x000fc80008000000 */
[----:B------:R-:W-:-:S04]  /*04d0*/  ULOP3.LUT UR4, UR4, 0x1, URZ, 0xc0, !UPT ;  /* 0x0000000104047892 */ /* 0x000fc8000f8ec0ff */
[----:B------:R-:W-:Y:S02]  /*04e0*/  UISETP.NE.U32.AND UP3, UPT, UR4, 0x1, UPT ;  /* 0x000000010400788c */ /* 0x000fe4000bf65070 */
.L_x_8:
[----:B------:R-:W3:Y:S01]  /*04f0*/  SHFL.IDX PT, R2, R75, RZ, 0x1f ;  /* 0x00001fff4b027589 */ /* 0x000ee200000e0000 */
[----:B------:R-:W-:Y:S01]  /*0500*/  UISETP.NE.AND UP6, UPT, UR18, 0x2, UPT ;  /* 0x000000021200788c */ /* 0x000fe2000bfc5270 */
[----:B---3--:R-:W-:-:S13]  /*0510*/  ISETP.NE.AND P0, PT, R2, RZ, PT ;  /* 0x000000ff0200720c */ /* 0x008fda0003f05270 */
[----:B------:R-:W-:Y:S05]  /*0520*/  @P0 BRA `(.L_x_9) ;  /* 0x0000000000500947 */ /* 0x000fea0003800000 */
[----:B------:R-:W3:Y:S01]  /*0530*/  S2UR UR4, SR_CgaCtaId ;  /* 0x00000000000479c3 */ /* 0x000ee20000008800 */
[----:B------:R-:W-:Y:S01]  /*0540*/  UMOV UR5, 0x400 ;  /* 0x0000040000057882 */ /* 0x000fe20000000000 */
[----:B------:R-:W-:Y:S01]  /*0550*/  UMOV UR8, 0x1 ;  /* 0x0000000100087882 */ /* 0x000fe20000000000 */
[----:B------:R-:W-:Y:S01]  /*0560*/  UMOV UR6, 0x2 ;  /* 0x0000000200067882 */ /* 0x000fe20000000000 */
[----:B------:R-:W-:-:S04]  /*0570*/  UIADD3 UR8, UPT, UPT, -UR8, 0x100000, URZ ;  /* 0x0010000008087890 */ /* 0x000fc8000fffe1ff */
[----:B------:R-:W-:Y:S02]  /*0580*/  USHF.L.U32 UR9, UR8, 0xb, URZ ;  /* 0x0000000b08097899 */ /* 0x000fe400080006ff */
[----:B------:R-:W-:Y:S02]  /*0590*/  USHF.L.U32 UR8, UR8, 0x1, URZ ;  /* 0x0000000108087899 */ /* 0x000fe400080006ff */
[----:B------:R-:W-:-:S04]  /*05a0*/  UIADD3 UR6, UPT, UPT, -UR6, 0x100000, URZ ;  /* 0x0010000006067890 */ /* 0x000fc8000fffe1ff */
[----:B------:R-:W-:Y:S02]  /*05b0*/  USHF.L.U32 UR7, UR6, 0xb, URZ ;  /* 0x0000000b06077899 */ /* 0x000fe400080006ff */
[----:B------:R-:W-:Y:S01]  /*05c0*/  USHF.L.U32 UR6, UR6, 0x1, URZ ;  /* 0x0000000106067899 */ /* 0x000fe200080006ff */
[----:B------:R-:W-:Y:S01]  /*05d0*/  ELECT P0, URZ, PT ;  /* 0x0000000000ff782f */ /* 0x000fe20003800000 */
[----:B---3--:R-:W-:Y:S01]  /*05e0*/  ULEA UR4, UR4, UR5, 0x18 ;  /* 0x0000000504047291 */ /* 0x008fe2000f8ec0ff */
[----:B------:R-:W3:Y:S11]  /*05f0*/  FENCE.VIEW.ASYNC.S ;  /* 0x00000000000073c6 */ /* 0x000ef60000000000 */
[----:B---3--:R3:W4:Y:S01]  /*0600*/  SYNCS.EXCH.64 URZ, [UR4], UR8 ;  /* 0x0000000804ff75b2 */ /* 0x0087220008000100 */
[----:B------:R3:W1:Y:S01]  /*0610*/  SYNCS.EXCH.64 URZ, [UR4+0x18], UR6 ;  /* 0x0000180604ff75b2 */ /* 0x0006620008000100 */
[----:B------:R3:W1:Y:S01]  /*0620*/  SYNCS.EXCH.64 URZ, [UR4+0x8], UR8 ;  /* 0x0000080804ff75b2 */ /* 0x0006620008000100 */
[----:B------:R3:W1:Y:S01]  /*0630*/  SYNCS.EXCH.64 URZ, [UR4+0x20], UR6 ;  /* 0x0000200604ff75b2 */ /* 0x0006620008000100 */
[----:B------:R3:W1:Y:S01]  /*0640*/  SYNCS.EXCH.64 URZ, [UR4+0x10], UR8 ;  /* 0x0000100804ff75b2 */ /* 0x0006620008000100 */
[----:B------:R3:W1:Y:S01]  /*0650*/  SYNCS.EXCH.64 URZ, [UR4+0x28], UR6 ;  /* 0x0000280604ff75b2 */ /* 0x0006620008000100 */
[----:B------:R-:W-:Y:S01]  /*0660*/  NOP ;  /* 0x0000000000007918 */ /* 0x000fe20000000000 */
.L_x_9:
[----:B------:R-:W2:Y:S01]  /*0670*/  SHFL.IDX PT, R2, R75, RZ, 0x1f ;  /* 0x00001fff4b027589 */ /* 0x000ea200000e0000 */
[----:B------:R-:W-:Y:S01]  /*0680*/  NOP ;  /* 0x0000000000007918 */ /* 0x000fe20000000000 */
[----:B--2---:R-:W-:-:S13]  /*0690*/  ISETP.NE.AND P0, PT, R2, 0x1, PT ;  /* 0x000000010200780c */ /* 0x004fda0003f05270 */
[----:B------:R-:W-:Y:S05]  /*06a0*/  @P0 BRA `(.L_x_10) ;  /* 0x0000000000580947 */ /* 0x000fea0003800000 */
[----:B---3--:R-:W2:Y:S01]  /*06b0*/  S2UR UR4, SR_CgaCtaId ;  /* 0x00000000000479c3 */ /* 0x008ea20000008800 */
        /* <DEDUP_REMOVED lines=10> */
[----:B--2---:R-:W-:Y:S01]  /*0760*/  ULEA UR4, UR4, UR5, 0x18 ;  /* 0x0000000504047291 */ /* 0x004fe2000f8ec0ff */
[----:B------:R-:W2:Y:S11]  /*0770*/  FENCE.VIEW.ASYNC.S ;  /* 0x00000000000073c6 */ /* 0x000eb60000000000 */
[----:B--2---:R2:W3:Y:S01]  /*0780*/  SYNCS.EXCH.64 URZ, [UR4+0x30], UR8 ;  /* 0x0000300804ff75b2 */ /* 0x0044e20008000100 */
[----:B------:R2:W1:Y:S01]  /*0790*/  SYNCS.EXCH.64 URZ, [UR4+0x50], UR6 ;  /* 0x0000500604ff75b2 */ /* 0x0004620008000100 */
[----:B------:R2:W1:Y:S01]  /*07a0*/  SYNCS.EXCH.64 URZ, [UR4+0x38], UR8 ;  /* 0x0000380804ff75b2 */ /* 0x0004620008000100 */
[----:B------:R2:W1:Y:S01]  /*07b0*/  SYNCS.EXCH.64 URZ, [UR4+0x58], UR6 ;  /* 0x0000580604ff75b2 */ /* 0x0004620008000100 */
[----:B------:R2:W1:Y:S01]  /*07c0*/  SYNCS.EXCH.64 URZ, [UR4+0x40], UR8 ;  /* 0x0000400804ff75b2 */ /* 0x0004620008000100 */
[----:B------:R2:W1:Y:S01]  /*07d0*/  SYNCS.EXCH.64 URZ, [UR4+0x60], UR6 ;  /* 0x0000600604ff75b2 */ /* 0x0004620008000100 */
[----:B------:R2:W1:Y:S01]  /*07e0*/  SYNCS.EXCH.64 URZ, [UR4+0x48], UR8 ;  /* 0x0000480804ff75b2 */ /* 0x0004620008000100 */
[----:B------:R2:W1:Y:S01]  /*07f0*/  SYNCS.EXCH.64 URZ, [UR4+0x68], UR6 ;  /* 0x0000680604ff75b2 */ /* 0x0004620008000100 */
[----:B------:R-:W-:Y:S01]  /*0800*/  NOP ;  /* 0x0000000000007918 */ /* 0x000fe20000000000 */
.L_x_10:
[----:B------:R-:W4:Y:S01]  /*0810*/  SHFL.IDX PT, R2, R75, RZ, 0x1f ;  /* 0x00001fff4b027589 */ /* 0x000f2200000e0000 */
[----:B------:R-:W-:Y:S01]  /*0820*/  NOP ;  /* 0x0000000000007918 */ /* 0x000fe20000000000 */
[----:B----4-:R-:W-:-:S13]  /*0830*/  ISETP.NE.AND P0, PT, R2, 0x3, PT ;  /* 0x000000030200780c */ /* 0x010fda0003f05270 */
[----:B------:R-:W-:Y:S05]  /*0840*/  @P0 BRA `(.L_x_11) ;  /* 0x0000000000300947 */ /* 0x000fea0003800000 */
[----:B--23--:R-:W2:Y:S01]  /*0850*/  S2UR UR4, SR_CgaCtaId ;  /* 0x00000000000479c3 */ /* 0x00cea20000008800 */
[----:B------:R-:W-:Y:S01]  /*0860*/  UMOV UR6, 0x400 ;  /* 0x0000040000067882 */ /* 0x000fe20000000000 */
[----:B------:R-:W-:Y:S01]  /*0870*/  UMOV UR5, 0x20 ;  /* 0x0000002000057882 */ /* 0x000fe20000000000 */
[----:B------:R-:W-:Y:S01]  /*0880*/  ELECT P0, URZ, PT ;  /* 0x0000000000ff782f */ /* 0x000fe20003800000 */
[----:B--2---:R-:W-:Y:S02]  /*0890*/  ULEA UR6, UR4, UR6, 0x18 ;  /* 0x0000000604067291 */ /* 0x004fe4000f8ec0ff */
[----:B------:R-:W-:-:S04]  /*08a0*/  UIADD3 UR4, UPT, UPT, -UR5, 0x100000, URZ ;  /* 0x0010000005047890 */ /* 0x000fc8000fffe1ff */
[----:B------:R-:W-:Y:S02]  /*08b0*/  USHF.L.U32 UR5, UR4, 0xb, URZ ;  /* 0x0000000b04057899 */ /* 0x000fe400080006ff */
[----:B------:R-:W-:Y:S01]  /*08c0*/  USHF.L.U32 UR4, UR4, 0x1, URZ ;  /* 0x0000000104047899 */ /* 0x000fe200080006ff */
[----:B------:R-:W2:Y:S11]  /*08d0*/  FENCE.VIEW.ASYNC.S ;  /* 0x00000000000073c6 */ /* 0x000eb60000000000 */
[----:B--2---:R4:W2:Y:S01]  /*08e0*/  SYNCS.EXCH.64 URZ, [UR6+0x70], UR4 ;  /* 0x0000700406ff75b2 */ /* 0x0048a20008000100 */
[----:B------:R4:W3:Y:S02]  /*08f0*/  SYNCS.EXCH.64 URZ, [UR6+0x78], UR4 ;  /* 0x0000780406ff75b2 */ /* 0x0008e40008000100 */
[----:B----4-:R-:W-:Y:S01]  /*0900*/  NOP ;  /* 0x0000000000007918 */ /* 0x010fe20000000000 */
.L_x_11:
[----:B------:R-:W4:Y:S01]  /*0910*/  SHFL.IDX PT, R2, R75, RZ, 0x1f ;  /* 0x00001fff4b027589 */ /* 0x000f2200000e0000 */
[----:B------:R-:W-:Y:S01]  /*0920*/  NOP ;  /* 0x0000000000007918 */ /* 0x000fe20000000000 */
[----:B----4-:R-:W-:-:S13]  /*0930*/  ISETP.NE.AND P0, PT, R2, 0x4, PT ;  /* 0x000000040200780c */ /* 0x010fda0003f05270 */
[----:B------:R-:W-:Y:S05]  /*0940*/  @P0 BRA `(.L_x_12) ;  /* 0x00000000004c0947 */ /* 0x000fea0003800000 */
[----:B--23--:R-:W2:Y:S01]  /*0950*/  S2UR UR6, SR_CgaCtaId ;  /* 0x00000000000679c3 */ /* 0x00cea20000008800 */
[----:B------:R-:W-:Y:S01]  /*0960*/  UMOV UR4, 0x1e0 ;  /* 0x000001e000047882 */ /* 0x000fe20000000000 */
[----:B------:R-:W-:Y:S01]  /*0970*/  UMOV UR5, 0x400 ;  /* 0x0000040000057882 */ /* 0x000fe20000000000 */
[----:B------:R-:W-:Y:S01]  /*0980*/  USEL UR4, UR4, 0x1a0, UP3 ;  /* 0x000001a004047887 */ /* 0x000fe20009800000 */
[----:B------:R-:W-:Y:S01]  /*0990*/  UMOV UR8, 0x1 ;  /* 0x0000000100087882 */ /* 0x000fe20000000000 */
[----:B------:R-:W-:Y:S01]  /*09a0*/  ELECT P0, URZ, PT ;  /* 0x0000000000ff782f */ /* 0x000fe20003800000 */
[----:B------:R-:W-:-:S04]  /*09b0*/  UIADD3 UR8, UPT, UPT, -UR8, 0x100000, URZ ;  /* 0x0010000008087890 */ /* 0x000fc8000fffe1ff */
[----:B------:R-:W-:Y:S02]  /*09c0*/  USHF.L.U32 UR9, UR8, 0xb, URZ ;  /* 0x0000000b08097899 */ /* 0x000fe400080006ff */
[----:B------:R-:W-:Y:S02]  /*09d0*/  USHF.L.U32 UR8, UR8, 0x1, URZ ;  /* 0x0000000108087899 */ /* 0x000fe400080006ff */
[----:B--2---:R-:W-:Y:S02]  /*09e0*/  ULEA UR6, UR6, UR5, 0x18 ;  /* 0x0000000506067291 */ /* 0x004fe4000f8ec0ff */
[----:B------:R-:W-:-:S04]  /*09f0*/  UIADD3 UR4, UPT, UPT, -UR4, 0x100000, URZ ;  /* 0x0010000004047890 */ /* 0x000fc8000fffe1ff */
[----:B------:R-:W-:Y:S02]  /*0a00*/  USHF.L.U32 UR5, UR4, 0xb, URZ ;  /* 0x0000000b04057899 */ /* 0x000fe400080006ff */
[----:B------:R-:W-:Y:S01]  /*0a10*/  USHF.L.U32 UR4, UR4, 0x1, URZ ;  /* 0x0000000104047899 */ /* 0x000fe200080006ff */
[----:B------:R-:W2:Y:S03]  /*0a20*/  FENCE.VIEW.ASYNC.S ;  /* 0x00000000000073c6 */ /* 0x000ea60000000000 */
[----:B--2---:R4:W2:Y:S08]  /*0a30*/  SYNCS.EXCH.64 URZ, [UR6+0x80], UR8 ;  /* 0x0000800806ff75b2 */ /* 0x0048b00008000100 */
[----:B------:R4:W3:Y:S01]  /*0a40*/  SYNCS.EXCH.64 URZ, [UR6+0x90], UR4 ;  /* 0x0000900406ff75b2 */ /* 0x0008e20008000100 */
[----:B------:R4:W1:Y:S01]  /*0a50*/  SYNCS.EXCH.64 URZ, [UR6+0x88], UR8 ;  /* 0x0000880806ff75b2 */ /* 0x0008620008000100 */
[----:B------:R4:W1:Y:S02]  /*0a60*/  SYNCS.EXCH.64 URZ, [UR6+0x98], UR4 ;  /* 0x0000980406ff75b2 */ /* 0x0008640008000100 */
[----:B----4-:R-:W-:Y:S01]  /*0a70*/  NOP ;  /* 0x0000000000007918 */ /* 0x010fe20000000000 */
.L_x_12:
[----:B------:R-:W4:Y:S01]  /*0a80*/  SHFL.IDX PT, R2, R75, RZ, 0x1f ;  /* 0x00001fff4b027589 */ /* 0x000f2200000e0000 */
[----:B------:R-:W-:Y:S01]  /*0a90*/  NOP ;  /* 0x0000000000007918 */ /* 0x000fe20000000000 */
[----:B----4-:R-:W-:-:S13]  /*0aa0*/  ISETP.NE.AND P0, PT, R2, 0x5, PT ;  /* 0x000000050200780c */ /* 0x010fda0003f05270 */
[----:B------:R-:W-:Y:S05]  /*0ab0*/  @P0 BRA `(.L_x_13) ;  /* 0x0000000000580947 */ /* 0x000fea0003800000 */
[----:B--23--:R-:W2:Y:S01]  /*0ac0*/  S2UR UR4, SR_CgaCtaId ;  /* 0x00000000000479c3 */ /* 0x00cea20000008800 */
        /* <DEDUP_REMOVED lines=12> */
[----:B--2---:R4:W2:Y:S01]  /*0b90*/  SYNCS.EXCH.64 URZ, [UR4+0xa0], UR8 ;  /* 0x0000a00804ff75b2 */ /* 0x0048a20008000100 */
[----:B------:R4:W3:Y:S01]  /*0ba0*/  SYNCS.EXCH.64 URZ, [UR4+0xc0], UR6 ;  /* 0x0000c00604ff75b2 */ /* 0x0008e20008000100 */
[----:B------:R4:W1:Y:S01]  /*0bb0*/  SYNCS.EXCH.64 URZ, [UR4+0xa8], UR8 ;  /* 0x0000a80804ff75b2 */ /* 0x0008620008000100 */
[----:B------:R4:W1:Y:S01]  /*0bc0*/  SYNCS.EXCH.64 URZ, [UR4+0xc8], UR6 ;  /* 0x0000c80604ff75b2 */ /* 0x0008620008000100 */
[----:B------:R4:W1:Y:S01]  /*0bd0*/  SYNCS.EXCH.64 URZ, [UR4+0xb0], UR8 ;  /* 0x0000b00804ff75b2 */ /* 0x0008620008000100 */
[----:B------:R4:W1:Y:S01]  /*0be0*/  SYNCS.EXCH.64 URZ, [UR4+0xd0], UR6 ;  /* 0x0000d00604ff75b2 */ /* 0x0008620008000100 */
[----:B------:R4:W1:Y:S01]  /*0bf0*/  SYNCS.EXCH.64 URZ, [UR4+0xb8], UR8 ;  /* 0x0000b80804ff75b2 */ /* 0x0008620008000100 */
[----:B------:R4:W1:Y:S02]  /*0c00*/  SYNCS.EXCH.64 URZ, [UR4+0xd8], UR6 ;  /* 0x0000d80604ff75b2 */ /* 0x0008640008000100 */
[----:B----4-:R-:W-:Y:S01]  /*0c10*/  NOP ;  /* 0x0000000000007918 */ /* 0x010fe20000000000 */
.L_x_13:
[----:B------:R-:W4:Y:S01]  /*0c20*/  SHFL.IDX PT, R2, R75, RZ, 0x1f ;  /* 0x00001fff4b027589 */ /* 0x000f2200000e0000 */
[----:B------:R-:W1:Y:S01]  /*0c30*/  S2UR UR45, SR_CgaCtaId ;  /* 0x00000000002d79c3 */ /* 0x000e620000008800 */
[----:B------:R-:W-:Y:S01]  /*0c40*/  NOP ;  /* 0x0000000000007918 */ /* 0x000fe20000000000 */
[----:B----4-:R-:W-:-:S13]  /*0c50*/  ISETP.NE.AND P0, PT, R2, 0x3, PT ;  /* 0x000000030200780c */ /* 0x010fda0003f05270 */
[----:B-1----:R-:W-:Y:S05]  /*0c60*/  @P0 BRA `(.L_x_14) ;  /* 0x0000000000340947 */ /* 0x002fea0003800000 */
[----:B--23--:R-:W-:Y:S01]  /*0c70*/  UMOV UR4, 0x400 ;  /* 0x0000040000047882 */ /* 0x00cfe20000000000 */
[----:B------:R-:W-:Y:S01]  /*0c80*/  UMOV UR6, 0x20 ;  /* 0x0000002000067882 */ /* 0x000fe20000000000 */
[----:B------:R-:W-:Y:S02]  /*0c90*/  ULEA UR4, UR45, UR4, 0x18 ;  /* 0x000000042d047291 */ /* 0x000fe4000f8ec0ff */
[----:B------:R-:W-:-:S04]  /*0ca0*/  UIADD3 UR6, UPT, UPT, -UR6, 0x100000, URZ ;  /* 0x0010000006067890 */ /* 0x000fc8000fffe1ff */
[----:B------:R-:W-:Y:S02]  /*0cb0*/  USHF.L.U32 UR7, UR6, 0xb, URZ ;  /* 0x0000000b06077899 */ /* 0x000fe400080006ff */
[----:B------:R-:W-:Y:S01]  /*0cc0*/  USHF.L.U32 UR6, UR6, 0x1, URZ ;  /* 0x0000000106067899 */ /* 0x000fe200080006ff */
[----:B------:R-:W-:Y:S01]  /*0cd0*/  ELECT P0, URZ, PT ;  /* 0x0000000000ff782f */ /* 0x000fe20003800000 */
[----:B------:R-:W1:Y:S10]  /*0ce0*/  FENCE.VIEW.ASYNC.S ;  /* 0x00000000000073c6 */ /* 0x000e740000000000 */
[----:B-1----:R1:W4:Y:S01]  /*0cf0*/  SYNCS.EXCH.64 URZ, [UR4+0xe0], UR6 ;  /* 0x0000e00604ff75b2 */ /* 0x0023220008000100 */
[----:B------:R1:W2:Y:S01]  /*0d00*/  SYNCS.EXCH.64 URZ, [UR4+0xf0], UR6 ;  /* 0x0000f00604ff75b2 */ /* 0x0002a20008000100 */
[----:B------:R1:W3:Y:S01]  /*0d10*/  SYNCS.EXCH.64 URZ, [UR4+0xe8], UR6 ;  /* 0x0000e80604ff75b2 */ /* 0x0002e20008000100 */
[----:B------:R1:W1:Y:S01]  /*0d20*/  SYNCS.EXCH.64 URZ, [UR4+0xf8], UR6 ;  /* 0x0000f80604ff75b2 */ /* 0x0002620008000100 */
[----:B------:R-:W-:Y:S01]  /*0d30*/  NOP ;  /* 0x0000000000007918 */ /* 0x000fe20000000000 */
.L_x_14:
[----:B-123--:R-:W1:Y:S01]  /*0d40*/  LDCU UR4, c[0x0][0x36c] ;  /* 0x00006d80ff0477ac */ /* 0x00ee620008000800 */
[----:B------:R-:W-:Y:S01]  /*0d50*/  ISETP.NE.OR P3, PT, R0, 0x2, !P3 ;  /* 0x000000020000780c */ /* 0x000fe20005f65670 */
[----:B------:R-:W-:Y:S01]  /*0d60*/  NOP ;  /* 0x0000000000007918 */ /* 0x000fe20000000000 */
[----:B------:R-:W-:Y:S01]  /*0d70*/  LOP3.LUT R0, R85, 0x1f, RZ, 0xc0, !PT ;  /* 0x0000001f55007812 */ /* 0x000fe200078ec0ff */
[----:B------:R-:W-:Y:S02]  /*0d80*/  UISETP.NE.AND UP4, UPT, UR18, URZ, UPT ;  /* 0x000000ff1200728c */ /* 0x000fe4000bf85270 */
[----:B-1----:R-:W-:-:S09]  /*0d90*/  UISETP.EQ.U32.AND UP5, UPT, UR4, 0x1, UPT ;  /* 0x000000010400788c */ /* 0x002fd2000bfa2070 */
[----:B------:R-:W-:Y:S05]  /*0da0*/  BRA.U !UP5, `(.L_x_15) ;  /* 0x000000010d087547 */ /* 0x000fea000b800000 */
[----:B----4-:R-:W-:Y:S01]  /*0db0*/  UCGABAR_ARV ;  /* 0x00000000000079c7 */ /* 0x010fe20008000000 */
[----:B------:R-:W-:Y:S05]  /*0dc0*/  BRA `(.L_x_16) ;  /* 0x0000000000047947 */ /* 0x000fea0003800000 */
.L_x_15:
[----:B----4-:R-:W-:Y:S01]  /*0dd0*/  NOP ;  /* 0x0000000000007918 */ /* 0x010fe20000000000 */
.L_x_16:
[----:B------:R-:W1:Y:S01]  /*0de0*/  S2UR UR30, SR_CTAID.X ;  /* 0x00000000001e79c3 */ /* 0x000e620000002500 */
[----:B------:R-:W-:-:S05]  /*0df0*/  CS2R.32 R77, SR_CgaSize ;  /* 0x00000000004d7805 */ /* 0x000fca0000008a00 */
[----:B------:R-:W-:-:S05]  /*0e00*/  IMAD R77, R77, -0xa0, RZ ;  /* 0xffffff604d4d7824 */ /* 0x000fca00078e02ff */
[----:B------:R-:W-:-:S14]  /*0e10*/  R2UR UR5, R77 ;  /* 0x000000004d0572ca */ /* 0x000fdc00000e0000 */
[----:B------:R-:W2:Y:S01]  /*0e20*/  LDCU UR5, c[0x0][UR5+0x2b0] ;  /* 0x00005600050577ac */ /* 0x000ea20008000800 */
[----:B------:R-:W-:-:S05]  /*0e30*/  CS2R.32 R77, SR_CgaSize ;  /* 0x00000000004d7805 */ /* 0x000fca0000008a00 */
[----:B------:R-:W-:-:S05]  /*0e40*/  IMAD R77, R77, -0xa0, RZ ;  /* 0xffffff604d4d7824 */ /* 0x000fca00078e02ff */
[----:B------:R-:W-:-:S14]  /*0e50*/  R2UR UR4, R77 ;  /* 0x000000004d0472ca */ /* 0x000fdc00000e0000 */
[----:B------:R-:W3:Y:S01]  /*0e60*/  LDCU UR4, c[0x0][UR4+0x2b4] ;  /* 0x00005680040477ac */ /* 0x000ee20008000800 */
[----:B------:R-:W4:Y:S01]  /*0e70*/  S2UR UR31, SR_CTAID.Y ;  /* 0x00000000001f79c3 */ /* 0x000f220000002600 */
[----:B------:R-:W-:-:S05]  /*0e80*/  CS2R.32 R77, SR_CgaSize ;  /* 0x00000000004d7805 */ /* 0x000fca0000008a00 */
[----:B------:R-:W-:-:S05]  /*0e90*/  IMAD R77, R77, -0xa0, RZ ;  /* 0xffffff604d4d7824 */ /* 0x000fca00078e02ff */
[----:B------:R-:W-:-:S14]  /*0ea0*/  R2UR UR6, R77 ;  /* 0x000000004d0672ca */ /* 0x000fdc00000e0000 */
[----:B------:R-:W3:Y:S01]  /*0eb0*/  LDCU UR6, c[0x0][UR6+0x2a0] ;  /* 0x00005400060677ac */ /* 0x000ee20008000800 */
[----:B------:R-:W-:-:S05]  /*0ec0*/  CS2R.32 R77, SR_CgaSize ;  /* 0x00000000004d7805 */ /* 0x000fca0000008a00 */
[----:B------:R-:W-:-:S05]  /*0ed0*/  IMAD R77, R77, -0xa0, RZ ;  /* 0xffffff604d4d7824 */ /* 0x000fca00078e02ff */
[----:B------:R-:W-:-:S14]  /*0ee0*/  R2UR UR7, R77 ;  /* 0x000000004d0772ca */ /* 0x000fdc00000e0000 */
[----:B------:R-:W3:Y:S01]  /*0ef0*/  LDCU UR7, c[0x0][UR7+0x2a4] ;  /* 0x00005480070777ac */ /* 0x000ee20008000800 */
[----:B------:R-:W-:Y:S01]  /*0f00*/  USHF.L.U32 UR24, UR45, 0xd, URZ ;  /* 0x0000000d2d187899 */ /* 0x000fe200080006ff */
[----:B------:R-:W3:Y:S01]  /*0f10*/  LDCU UR19, c[0x0][0xb24] ;  /* 0x00016480ff1377ac */ /* 0x000ee20008000800 */
[----:B------:R-:W3:Y:S01]  /*0f20*/  LDCU UR42, c[0x0][0xb24] ;  /* 0x00016480ff2a77ac */ /* 0x000ee20008000800 */
[----:B-1----:R-:W-:Y:S01]  /*0f30*/  I2FP.F32.U32 R3, UR30 ;  /* 0x0000001e00037c45 */ /* 0x002fe20008201000 */
[----:B------:R-:W1:Y:S04]  /*0f40*/  LDCU UR22, c[0x0][0xb30] ;  /* 0x00016600ff1677ac */ /* 0x000e680008000800 */
[----:B--2---:R-:W-:Y:S01]  /*0f50*/  FMUL R3, R3, UR5 ;  /* 0x0000000503037c20 */ /* 0x004fe20008400000 */
[----:B------:R-:W-:Y:S01]  /*0f60*/  ULOP3.LUT UR24, UR24, 0x2000, URZ, 0xc0, !UPT ;  /* 0x0000200018187892 */ /* 0x000fe2000f8ec0ff */
[----:B----4-:R-:W-:-:S04]  /*0f70*/  I2FP.F32.U32 R2, UR31 ;  /* 0x0000001f00027c45 */ /* 0x010fc80008201000 */
[----:B------:R-:W2:Y:S01]  /*0f80*/  F2I.U32.TRUNC.NTZ R3, R3 ;  /* 0x0000000300037305 */ /* 0x000ea2000020f000 */
[----:B---3--:R-:W-:-:S07]  /*0f90*/  FMUL R2, R2, UR4 ;  /* 0x0000000402027c20 */ /* 0x008fce0008400000 */
[----:B------:R-:W3:Y:S01]  /*0fa0*/  F2I.U32.TRUNC.NTZ R2, R2 ;  /* 0x0000000200027305 */ /* 0x000ee2000020f000 */
[----:B--2---:R-:W-:Y:S02]  /*0fb0*/  R2UR UR5, R3 ;  /* 0x00000000030572ca */ /* 0x004fe400000e0000 */
[----:B---3--:R-:W-:Y:S02]  /*0fc0*/  R2UR UR4, R2 ;  /* 0x00000000020472ca */ /* 0x008fe400000e0000 */
[----:B------:R-:W-:-:S09]  /*0fd0*/  PRMT R2, RZ, 0x7610, R2 ;  /* 0x00007610ff027816 */ /* 0x000fd20000000002 */
[----:B------:R-:W-:-:S04]  /*0fe0*/  UIADD3 UR5, UPT, UPT, -UR5, URZ, URZ ;  /* 0x000000ff05057290 */ /* 0x000fc8000fffe1ff */
[----:B------:R-:W-:Y:S02]  /*0ff0*/  UIMAD UR5, UR6, UR5, UR30 ;  /* 0x00000005060572a4 */ /* 0x000fe4000f8e021e */
[----:B------:R-:W-:-:S04]  /*1000*/  UIADD3 UR4, UPT, UPT, -UR4, URZ, URZ ;  /* 0x000000ff04047290 */ /* 0x000fc8000fffe1ff */
[----:B------:R-:W-:Y:S01]  /*1010*/  IMAD.U32 R77, RZ, RZ, UR5 ;  /* 0x00000005ff4d7e24 */ /* 0x000fe2000f8e00ff */
[----:B------:R-:W-:-:S06]  /*1020*/  UIMAD UR4, UR7, UR4, UR31 ;  /* 0x00000004070472a4 */ /* 0x000fcc000f8e021f */
[----:B------:R-:W-:Y:S01]  /*1030*/  IMAD.U32 R76, RZ, RZ, UR4 ;  /* 0x00000004ff4c7e24 */ /* 0x000fe2000f8e00ff */
[----:B-1----:R-:W-:Y:S06]  /*1040*/  BRA.U UP4, `(.L_x_17) ;  /* 0x00000001042c7547 */ /* 0x002fec000b800000 */
[----:B------:R-:W-:Y:S02]  /*1050*/  R2UR UR4, R76 ;  /* 0x000000004c0472ca */ /* 0x000fe400000e0000 */
[----:B------:R-:W-:-:S11]  /*1060*/  R2UR UR6, R77 ;  /* 0x000000004d0672ca */ /* 0x000fd600000e0000 */
[----:B------:R-:W-:-:S04]  /*1070*/  UISETP.NE.AND UP0, UPT, UR4, URZ, UPT ;  /* 0x000000ff0400728c */ /* 0x000fc8000bf05270 */
[----:B------:R-:W-:-:S04]  /*1080*/  UISETP.EQ.OR UP0, UPT, UR6, URZ, !UP0 ;  /* 0x000000ff0600728c */ /* 0x000fc8000c702670 */
[----:B------:R-:W-:Y:S02]  /*1090*/  USEL UR5, URZ, 0x1, !UP0 ;  /* 0x00000001ff057887 */ /* 0x000fe4000c000000 */
[----:B------:R-:W-:-:S04]  /*10a0*/  UISETP.NE.AND UP0, UPT, UR4, URZ, UPT ;  /* 0x000000ff0400728c */ /* 0x000fc8000bf05270 */
[----:B------:R-:W-:Y:S02]  /*10b0*/  USEL UR4, URZ, 0x2, UP0 ;  /* 0x00000002ff047887 */ /* 0x000fe40008000000 */
[----:B------:R-:W-:-:S04]  /*10c0*/  UISETP.NE.AND UP0, UPT, UR6, 0x1, UPT ;  /* 0x000000010600788c */ /* 0x000fc8000bf05270 */
[----:B------:R-:W-:-:S04]  /*10d0*/  USEL UR4, UR4, 0x2, UP0 ;  /* 0x0000000204047887 */ /* 0x000fc80008000000 */
[----:B------:R-:W-:-:S06]  /*10e0*/  UIADD3 UR4, UPT, UPT, UR5, UR4, URZ ;  /* 0x0000000405047290 */ /* 0x000fcc000fffe0ff */
[----:B------:R-:W-:-:S07]  /*10f0*/  IMAD.U32 R2, RZ, RZ, UR4 ;  /* 0x00000004ff027e24 */ /* 0x000fce000f8e00ff */
.L_x_17:
[----:B------:R-:W1:Y:S01]  /*1100*/  S2UR UR36, SR_CTAID.Z ;  /* 0x00000000002479c3 */ /* 0x000e620000002700 */
[----:B------:R-:W-:-:S09]  /*1110*/  UISETP.GE.AND UP0, UPT, UR19, 0x1, UPT ;  /* 0x000000011300788c */ /* 0x000fd2000bf06270 */
[----:B------:R-:W-:Y:S05]  /*1120*/  BRA.U !UP0, `(.L_x_18) ;  /* 0x0000000108d07547 */ /* 0x000fea000b800000 */
[----:B------:R-:W2:Y:S01]  /*1130*/  LDCU UR20, c[0x0][0xb0c] ;  /* 0x00016180ff1477ac */ /* 0x000ea20008000800 */
[----:B------:R-:W3:Y:S01]  /*1140*/  LDCU.128 UR12, c[0x0][0xb10] ;  /* 0x00016200ff0c77ac */ /* 0x000ee20008000c00 */
[----:B------:R-:W4:Y:S01]  /*1150*/  LDCU UR6, c[0x0][0x370] ;  /* 0x00006e00ff0677ac */ /* 0x000f220008000800 */
[----:B------:R-:W1:Y:S01]  /*1160*/  LDCU UR7, c[0x0][0x374] ;  /* 0x00006e80ff0777ac */ /* 0x000e620008000800 */
[----:B------:R-:W1:Y:S01]  /*1170*/  LDCU UR21, c[0x0][0xb20] ;  /* 0x00016400ff1577ac */ /* 0x000e620008000800 */
[----:B--2---:R-:W-:Y:S02]  /*1180*/  UISETP.NE.AND UP0, UPT, UR20, 0x1, UPT ;  /* 0x000000011400788c */ /* 0x004fe4000bf05270 */
[----:B---3--:R-:W-:Y:S01]  /*1190*/  UIMAD.WIDE.U32 UR4, UR30, UR12, URZ ;  /* 0x0000000c1e0472a5 */ /* 0x008fe2000f8e00ff */
[----:B------:R-:W2:Y:S01]  /*11a0*/  LDCU.64 UR8, c[0x0][0xb28] ;  /* 0x00016500ff0877ac */ /* 0x000ea20008000a00 */
[----:B----4-:R-:W-:Y:S02]  /*11b0*/  UIMAD.WIDE.U32 UR10, UR6, UR12, URZ ;  /* 0x0000000c060a72a5 */ /* 0x010fe4000f8e00ff */
[----:B------:R-:W-:-:S02]  /*11c0*/  USHF.R.U32.HI UR5, URZ, UR13, UR5 ;  /* 0x0000000dff057299 */ /* 0x000fc40008011605 */
[----:B------:R-:W-:Y:S02]  /*11d0*/  UISETP.NE.AND UP2, UPT, UR19, 0x1, UPT ;  /* 0x000000011300788c */ /* 0x000fe4000bf45270 */
[----:B------:R-:W-:Y:S01]  /*11e0*/  USEL UR5, UR30, UR5, !UP0 ;  /* 0x000000051e057287 */ /* 0x000fe2000c000000 */
[----:B------:R-:W-:Y:S01]  /*11f0*/  UMOV UR10, UR11 ;  /* 0x0000000b000a7c82 */ /* 0x000fe20008000000 */
[----:B------:R-:W-:Y:S02]  /*1200*/  UIMAD.WIDE.U32 UR16, UR31, UR15, URZ ;  /* 0x0000000f1f1072a5 */ /* 0x000fe4000f8e00ff */
[----:B------:R-:W-:Y:S02]  /*1210*/  @UP0 USHF.R.U32.HI UR6, URZ, UR13, UR10 ;  /* 0x0000000dff060299 */ /* 0x000fe4000801160a */
[----:B------:R-:W-:Y:S02]  /*1220*/  UISETP.NE.AND UP0, UPT, UR14, 0x1, UPT ;  /* 0x000000010e00788c */ /* 0x000fe4000bf05270 */
[----:B-1----:R-:W-:-:S02]  /*1230*/  UIMAD.WIDE.U32 UR10, UR7, UR15, URZ ;  /* 0x0000000f070a72a5 */ /* 0x002fc4000f8e00ff */
[----:B--2---:R-:W-:Y:S01]  /*1240*/  UIMAD.WIDE.U32 UR12, UR6, UR8, URZ ;  /* 0x00000008060c72a5 */ /* 0x004fe2000f8e00ff */
[----:B------:R-:W-:Y:S02]  /*1250*/  UMOV UR4, UR17 ;  /* 0x0000001100047c82 */ /* 0x000fe40008000000 */
[----:B------:R-:W-:Y:S02]  /*1260*/  USHF.R.U32.HI UR4, URZ, UR21, UR4 ;  /* 0x00000015ff047299 */ /* 0x000fe40008011604 */
[----:B------:R-:W-:Y:S02]  /*1270*/  UMOV UR10, UR11 ;  /* 0x0000000b000a7c82 */ /* 0x000fe40008000000 */
[----:B------:R-:W-:Y:S01]  /*1280*/  UMOV UR12, UR13 ;  /* 0x0000000d000c7c82 */ /* 0x000fe20008000000 */
[----:B------:R-:W-:Y:S02]  /*1290*/  @UP0 USHF.R.U32.HI UR7, URZ, UR21, UR10 ;  /* 0x00000015ff070299 */ /* 0x000fe4000801160a */
[----:B------:R-:W-:-:S02]  /*12a0*/  USEL UR4, UR31, UR4, !UP0 ;  /* 0x000000041f047287 */ /* 0x000fc4000c000000 */
[----:B------:R-:W-:Y:S02]  /*12b0*/  UIMAD.WIDE.U32 UR10, UR7, UR8, URZ ;  /* 0x00000008070a72a5 */ /* 0x000fe4000f8e00ff */
[----:B------:R-:W-:Y:S02]  /*12c0*/  @UP2 USHF.R.U32.HI UR6, URZ, UR9, UR12 ;  /* 0x00000009ff062299 */ /* 0x000fe4000801160c */
[----:B------:R-:W-:-:S03]  /*12d0*/  UIMAD.WIDE.U32 UR12, UR4, UR8, URZ ;  /* 0x00000008040c72a5 */ /* 0x000fc6000f8e00ff */
[----:B------:R-:W-:Y:S02]  /*12e0*/  UMOV UR10, UR11 ;  /* 0x0000000b000a7c82 */ /* 0x000fe40008000000 */
[----:B------:R-:W-:Y:S02]  /*12f0*/  @UP2 USHF.R.U32.HI UR7, URZ, UR9, UR10 ;  /* 0x00000009ff072299 */ /* 0x000fe4000801160a */
[----:B------:R-:W-:Y:S02]  /*1300*/  UIMAD UR10, UR6, UR19, URZ ;  /* 0x00000013060a72a4 */ /* 0x000fe4000f8e02ff */
[----:B------:R-:W-:-:S04]  /*1310*/  UIMAD UR7, UR7, UR19, URZ ;  /* 0x00000013070772a4 */ /* 0x000fc8000f8e02ff */
[----:B------:R-:W-:-:S03]  /*1320*/  UISETP.GE.AND UP0, UPT, UR4, UR7, UPT ;  /* 0x000000070400728c */ /* 0x000fc6000bf06270 */
[----:B------:R-:W-:Y:S01]  /*1330*/  UMOV UR7, UR13 ;  /* 0x0000000d00077c82 */ /* 0x000fe20008000000 */
[----:B------:R-:W-:Y:S02]  /*1340*/  UISETP.GE.OR UP0, UPT, UR5, UR10, UP0 ;  /* 0x0000000a0500728c */ /* 0x000fe40008706670 */
[----:B------:R-:W-:Y:S02]  /*1350*/  UIMAD.WIDE.U32 UR10, UR5, UR8, URZ ;  /* 0x00000008050a72a5 */ /* 0x000fe4000f8e00ff */
[----:B------:R-:W-:Y:S02]  /*1360*/  USHF.R.U32.HI UR7, URZ, UR9, UR7 ;  /* 0x00000009ff077299 */ /* 0x000fe40008011607 */
[----:B------:R-:W-:Y:S02]  /*1370*/  UIADD3 UR10, UPT, UPT, -UR4, URZ, URZ ;  /* 0x000000ff040a7290 */ /* 0x000fe4000fffe1ff */
[----:B------:R-:W-:Y:S02]  /*1380*/  USEL UR7, UR4, UR7, !UP2 ;  /* 0x0000000704077287 */ /* 0x000fe4000d000000 */
[----:B------:R-:W-:Y:S01]  /*1390*/  UIMAD UR10, UR14, UR10, UR31 ;  /* 0x0000000a0e0a72a4 */ /* 0x000fe2000f8e021f */
[----:B------:R-:W-:Y:S01]  /*13a0*/  @!UP0 UMOV UR8, UR11 ;  /* 0x0000000b00088c82 */ /* 0x000fe20008000000 */
[----:B------:R-:W-:-:S02]  /*13b0*/  UIADD3 UR11, UPT, UPT, -UR5, URZ, URZ ;  /* 0x000000ff050b7290 */ /* 0x000fc4000fffe1ff */
[----:B------:R-:W-:Y:S02]  /*13c0*/  @!UP0 USHF.R.U32.HI UR8, URZ, UR9, UR8 ;  /* 0x00000009ff088299 */ /* 0x000fe40008011608 */
[----:B------:R-:W-:Y:S02]  /*13d0*/  UIADD3 UR9, UPT, UPT, -UR7, URZ, URZ ;  /* 0x000000ff07097290 */ /* 0x000fe4000fffe1ff */
[----:B------:R-:W-:Y:S02]  /*13e0*/  @!UP0 USEL UR8, UR5, UR8, !UP2 ;  /* 0x0000000805088287 */ /* 0x000fe4000d000000 */
[----:B------:R-:W-:Y:S02]  /*13f0*/  UIMAD UR9, UR19, UR9, UR4 ;  /* 0x00000009130972a4 */ /* 0x000fe4000f8e0204 */
[----:B------:R-:W-:Y:S02]  /*1400*/  @!UP0 UIADD3 UR7, UPT, UPT, UR7, -UR8, URZ ;  /* 0x8000000807078290 */ /* 0x000fe4000fffe0ff */
[----:B------:R-:W-:-:S02]  /*1410*/  @!UP0 UIMAD UR6, UR9, UR6, UR8 ;  /* 0x00000006090682a4 */ /* 0x000fc4000f8e0208 */
[----:B------:R-:W-:Y:S02]  /*1420*/  @!UP0 UIMAD UR4, UR7, UR19, UR5 ;  /* 0x00000013070482a4 */ /* 0x000fe4000f8e0205 */
[----:B------:R-:W-:Y:S02]  /*1430*/  UIMAD UR30, UR20, UR11, UR30 ;  /* 0x0000000b141e72a4 */ /* 0x000fe4000f8e021e */
[----:B------:R-:W-:Y:S01]  /*1440*/  UIMAD UR31, UR4, UR14, UR10 ;  /* 0x0000000e041f72a4 */ /* 0x000fe2000f8e020a */
[----:B------:R-:W-:Y:S02]  /*1450*/  @!UP0 UMOV UR5, UR6 ;  /* 0x0000000600058c82 */ /* 0x000fe40008000000 */
[----:B------:R-:W-:-:S12]  /*1460*/  UIMAD UR30, UR5, UR20, UR30 ;  /* 0x00000014051e72a4 */ /* 0x000fd8000f8e021e */
.L_x_18:
[----:B------:R-:W-:-:S09]  /*1470*/  UISETP.NE.AND UP0, UPT, UR22, 0x1, UPT ;  /* 0x000000011600788c */ /* 0x000fd2000bf05270 */
[----:B------:R-:W-:Y:S05]  /*1480*/  BRA.U UP0, `(.L_x_19) ;  /* 0x0000000100407547 */ /* 0x000fea000b800000 */
[----:B------:R-:W2:Y:S01]  /*1490*/  LDCU.128 UR8, c[0x0][0xb10] ;  /* 0x00016200ff0877ac */ /* 0x000ea20008000c00 */
[----:B------:R-:W3:Y:S01]  /*14a0*/  LDCU UR12, c[0x0][0xb0c] ;  /* 0x00016180ff0c77ac */ /* 0x000ee20008000800 */
[----:B------:R-:W4:Y:S01]  /*14b0*/  LDCU UR13, c[0x0][0xb20] ;  /* 0x00016400ff0d77ac */ /* 0x000f220008000800 */
[----:B--2---:R-:W-:Y:S02]  /*14c0*/  UIMAD.WIDE.U32 UR4, UR30, UR8, URZ ;  /* 0x000000081e0472a5 */ /* 0x004fe4000f8e00ff */
[----:B------:R-:W-:Y:S02]  /*14d0*/  UIMAD.WIDE.U32 UR6, UR31, UR11, URZ ;  /* 0x0000000b1f0672a5 */ /* 0x000fe4000f8e00ff */
[----:B---3--:R-:W-:Y:S02]  /*14e0*/  UISETP.NE.AND UP0, UPT, UR12, 0x1, UPT ;  /* 0x000000010c00788c */ /* 0x008fe4000bf05270 */
[----:B------:R-:W-:-:S03]  /*14f0*/  USHF.R.U32.HI UR5, URZ, UR9, UR5 ;  /* 0x00000009ff057299 */ /* 0x000fc60008011605 */
[----:B------:R-:W-:Y:S01]  /*1500*/  UMOV UR4, UR7 ;  /* 0x0000000700047c82 */ /* 0x000fe20008000000 */
[----:B------:R-:W-:Y:S02]  /*1510*/  USEL UR5, UR30, UR5, !UP0 ;  /* 0x000000051e057287 */ /* 0x000fe4000c000000 */
[----:B------:R-:W-:Y:S02]  /*1520*/  UISETP.NE.AND UP0, UPT, UR10, 0x1, UPT ;  /* 0x000000010a00788c */ /* 0x000fe4000bf05270 */
[----:B----4-:R-:W-:-:S04]  /*1530*/  USHF.R.U32.HI UR4, URZ, UR13, UR4 ;  /* 0x0000000dff047299 */ /* 0x010fc80008011604 */
[----:B------:R-:W-:-:S04]  /*1540*/  USEL UR4, UR31, UR4, !UP0 ;  /* 0x000000041f047287 */ /* 0x000fc8000c000000 */
[----:B------:R-:W-:Y:S02]  /*1550*/  UIADD3 UR6, UPT, UPT, UR5, -UR4, URZ ;  /* 0x8000000405067290 */ /* 0x000fe4000fffe0ff */
[----:B------:R-:W-:Y:S02]  /*1560*/  UIADD3 UR4, UPT, UPT, -UR5, UR4, URZ ;  /* 0x0000000405047290 */ /* 0x000fe4000fffe1ff */
[----:B------:R-:W-:Y:S02]  /*1570*/  UIMAD UR31, UR6, UR10, UR31 ;  /* 0x0000000a061f72a4 */ /* 0x000fe4000f8e021f */
[----:B------:R-:W-:-:S12]  /*1580*/  UIMAD UR30, UR4, UR12, UR30 ;  /* 0x0000000c041e72a4 */ /* 0x000fd8000f8e021e */
.L_x_19:
[----:B------:R-:W-:Y:S01]  /*1590*/  UISETP.NE.AND UP0, UPT, UR18, 0x2, UPT ;  /* 0x000000021200788c */ /* 0x000fe2000bf05270 */
[----:B------:R-:W-:Y:S09]  /*15a0*/  BRA.U !UP5, `(.L_x_20) ;  /* 0x000000010d0c7547 */ /* 0x000ff2000b800000 */
[----:B------:R-:W-:Y:S01]  /*15b0*/  UCGABAR_WAIT ;  /* 0x0000000000007dc7 */ /* 0x000fe20008000000 */
[----:B------:R-:W-:Y:S01]  /*15c0*/  CCTL.IVALL ;  /* 0x00000000ff00798f */ /* 0x000fe20002000000 */
[----:B------:R-:W-:Y:S05]  /*15d0*/  BRA `(.L_x_21) ;  /* 0x0000000000047947 */ /* 0x000fea0003800000 */
.L_x_20:
[----:B------:R-:W-:Y:S06]  /*15e0*/  BAR.SYNC.DEFER_BLOCKING 0x0 ;  /* 0x0000000000007b1d */ /* 0x000fec0000010000 */
.L_x_21:
[----:B------:R-:W-:Y:S05]  /*15f0*/  BRA.U UP0, `(.L_x_22) ;  /* 0x0000001100a47547 */ /* 0x000fea000b800000 */
[----:B------:R-:W2:Y:S01]  /*1600*/  LDCU UR6, c[0x0][0x38c] ;  /* 0x00007180ff0677ac */ /* 0x000ea20008000800 */
[----:B------:R-:W-:Y:S01]  /*1610*/  PLOP3.LUT P1, PT, PT, PT, UP3, 0x80, 0x8 ;  /* 0x000000000008781c */ /* 0x000fe20003f2f038 */
[----:B------:R-:W-:Y:S01]  /*1620*/  IMAD.MOV.U32 R12, RZ, RZ, 0x1 ;  /* 0x00000001ff0c7424 */ /* 0x000fe200078e00ff */
[----:B------:R-:W-:Y:S01]  /*1630*/  ISETP.EQ.OR P2, PT, R0, RZ, P3 ;  /* 0x000000ff0000720c */ /* 0x000fe20001f42670 */
[----:B------:R-:W-:Y:S01]  /*1640*/  UISETP.NE.AND UP1, UPT, UR18, URZ, UPT ;  /* 0x000000ff1200728c */ /* 0x000fe2000bf25270 */
[----:B------:R-:W-:Y:S01]  /*1650*/  PLOP3.LUT P1, PT, P1, PT, PT, 0x8, 0x80 ;  /* 0x000000000080781c */ /* 0x000fe20000f2e170 */
[----:B------:R-:W-:Y:S01]  /*1660*/  USEL UR25, URZ, 0x1, UP6 ;  /* 0x00000001ff197887 */ /* 0x000fe2000b000000 */
[----:B------:R-:W-:Y:S01]  /*1670*/  CS2R R10, SRZ ;  /* 0x00000000000a7805 */ /* 0x000fe2000001ff00 */
[----:B------:R-:W-:Y:S01]  /*1680*/  IMAD.MOV.U32 R9, RZ, RZ, RZ ;  /* 0x000000ffff097224 */ /* 0x000fe200078e00ff */
[----:B------:R-:W3:Y:S01]  /*1690*/  LDCU UR39, c[0x0][0x370] ;  /* 0x00006e00ff2777ac */ /* 0x000ee20008000800 */
[----:B------:R-:W-:Y:S01]  /*16a0*/  IMAD.MOV.U32 R8, RZ, RZ, 0x1 ;  /* 0x00000001ff087424 */ /* 0x000fe200078e00ff */
[----:B------:R-:W4:Y:S01]  /*16b0*/  LDCU.64 UR28, c[0x0][0x348] ;  /* 0x00006900ff1c77ac */ /* 0x000f220008000a00 */
[----:B------:R-:W-:-:S02]  /*16c0*/  USHF.R.U32.HI UR44, URZ, 0x6, UR24 ;  /* 0x00000006ff2c7899 */ /* 0x000fc40008011618 */
[----:B--2---:R-:W-:Y:S02]  /*16d0*/  UIADD3 UR5, UPT, UPT, UR6, 0x3f, URZ ;  /* 0x0000003f06057890 */ /* 0x004fe4000fffe0ff */
[----:B------:R-:W-:Y:S02]  /*16e0*/  UIADD3 UR46, UPT, UPT, UR6, 0x7e, URZ ;  /* 0x0000007e062e7890 */ /* 0x000fe4000fffe0ff */
[----:B------:R-:W-:Y:S01]  /*16f0*/  USHF.R.S32.HI UR4, URZ, 0x1f, UR5 ;  /* 0x0000001fff047899 */ /* 0x000fe20008011405 */
[----:B------:R-:W2:Y:S03]  /*1700*/  LDCU UR38, c[0x0][0x374] ;  /* 0x00006e80ff2677ac */ /* 0x000ea60008000800 */
[----:B------:R-:W-:Y:S02]  /*1710*/  ULEA.HI UR4, UR4, UR5, URZ, 0x6 ;  /* 0x0000000504047291 */ /* 0x000fe4000f8f30ff */
[----:B------:R-:W-:-:S02]  /*1720*/  USEL UR25, UR25, 0x2, UP1 ;  /* 0x0000000219197887 */ /* 0x000fc40008800000 */
[----:B------:R-:W-:Y:S02]  /*1730*/  USHF.R.S32.HI UR41, URZ, 0x6, UR4 ;  /* 0x00000006ff297899 */ /* 0x000fe40008011404 */
[----:B------:R-:W-:Y:S02]  /*1740*/  UIADD3 UR4, UPT, UPT, UR6, -0x1, URZ ;  /* 0xffffffff06047890 */ /* 0x000fe4000fffe0ff */
[----:B------:R-:W-:Y:S02]  /*1750*/  UISETP.LT.U32.AND UP0, UPT, UR41, 0x3, UPT ;  /* 0x000000032900788c */ /* 0x000fe4000bf01070 */
[----:B------:R-:W-:Y:S02]  /*1760*/  UISETP.GE.U32.AND UP2, UPT, UR4, -0x7f, UPT ;  /* 0xffffff810400788c */ /* 0x000fe4000bf46070 */
[----:B------:R-:W-:Y:S01]  /*1770*/  USEL UR40, UR41, 0x3, UP0 ;  /* 0x0000000329287887 */ /* 0x000fe20008000000 */
[----:B------:R-:W-:-:S03]  /*1780*/  UMOV UR5, URZ ;  /* 0x000000ff00057c82 */ /* 0x000fc60008000000 */
[----:B------:R-:W-:Y:S02]  /*1790*/  UIADD3 UR21, UPT, UPT, UR40, -0x1, URZ ;  /* 0xffffffff28157890 */ /* 0x000fe4000fffe0ff */
[----:B------:R-:W-:-:S03]  /*17a0*/  UIADD3 UR43, UPT, UPT, UR41, -UR40, URZ ;  /* 0x80000028292b7290 */ /* 0x000fc6000fffe0ff */
[----:B------:R-:W-:-:S04]  /*17b0*/  @UP2 UIADD3 UR21, UPT, UPT, UR40, URZ, URZ ;  /* 0x000000ff28152290 */ /* 0x000fc8000fffe0ff */
[----:B--234-:R-:W-:-:S12]  /*17c0*/  UIADD3 UR21, UPT, UPT, UR21, 0x1, URZ ;  /* 0x0000000115157890 */ /* 0x01cfd8000fffe0ff */
.L_x_42:
[----:B------:R-:W-:Y:S01]  /*17d0*/  UISETP.NE.AND UP0, UPT, UR45, URZ, UPT ;  /* 0x000000ff2d00728c */ /* 0x000fe2000bf05270 */
[----:B------:R-:W2:Y:S08]  /*17e0*/  S2UR UR45, SR_CgaCtaId ;  /* 0x00000000002d79c3 */ /* 0x000eb00000008800 */
[----:B------:R-:W-:Y:S05]  /*17f0*/  BRA.U UP0, `(.L_x_23) ;  /* 0x0000000100347547 */ /* 0x000fea000b800000 */
[----:B------:R-:W3:Y:S01]  /*1800*/  S2R R0, SR_CgaCtaId ;  /* 0x0000000000007919 */ /* 0x000ee20000008800 */
[----:B------:R-:W-:-:S04]  /*1810*/  MOV R2, 0x400 ;  /* 0x0000040000027802 */ /* 0x000fc80000000f00 */
[----:B---3--:R-:W-:Y:S02]  /*1820*/  LEA R0, R0, R2, 0x18 ;  /* 0x0000000200007211 */ /* 0x008fe400078ec0ff */
[----:B------:R-:W-:-:S03]  /*1830*/  SHF.L.U32 R2, R8, 0x1f, RZ ;  /* 0x0000001f08027819 */ /* 0x000fc600000006ff */
[----:B------:R-:W-:-:S04]  /*1840*/  IMAD R0, R9, 0x8, R0 ;  /* 0x0000000809007824 */ /* 0x000fc800078e0200 */
[----:B------:R-:W3:Y:S02]  /*1850*/  SYNCS.PHASECHK.TRANS64.TRYWAIT P0, [R0+URZ+0xf0], R2 ;  /* 0x0000f002000075a7 */ /* 0x000ee400080011ff */
[----:B---3--:R-:W-:Y:S05]  /*1860*/  @!P0 BRA `(.L_x_24) ;  /* 0x0000007c00788947 */ /* 0x008fea0003800000 */
.L_x_131:
[----:B------:R-:W-:Y:S01]  /*1870*/  VIADD R9, R9, 0x1 ;  /* 0x0000000109097836 */ /* 0x000fe20000000000 */
[----:B------:R3:W-:Y:S04]  /*1880*/  SYNCS.ARRIVE.TRANS64.A1T0 RZ, [R0+URZ+0xe0], RZ ;  /* 0x0000e0ff00ff79a7 */ /* 0x0007e800081000ff */
[----:B------:R-:W-:-:S04]  /*1890*/  ISETP.NE.AND P0, PT, R9, 0x2, PT ;  /* 0x000000020900780c */ /* 0x000fc80003f05270 */
[----:B------:R-:W-:Y:S02]  /*18a0*/  SEL R9, R9, RZ, P0 ;  /* 0x000000ff09097207 */ /* 0x000fe40000000000 */
[----:B---3--:R-:W-:-:S04]  /*18b0*/  SEL R0, RZ, 0x1, P0 ;  /* 0x00000001ff007807 */ /* 0x008fc80000000000 */
[----:B------:R-:W-:-:S07]  /*18c0*/  LOP3.LUT R8, R8, R0, RZ, 0x3c, !PT ;  /* 0x0000000008087212 */ /* 0x000fce00078e3cff */
.L_x_23:
[----:B------:R-:W-:Y:S01]  /*18d0*/  UMOV UR6, 0x400 ;  /* 0x0000040000067882 */ /* 0x000fe20000000000 */
[----:B------:R-:W-:Y:S01]  /*18e0*/  SHF.L.U32 R0, R12, 0x1f, RZ ;  /* 0x0000001f0c007819 */ /* 0x000fe200000006ff */
[----:B--2---:R-:W-:Y:S02]  /*18f0*/  ULEA UR6, UR45, UR6, 0x18 ;  /* 0x000000062d067291 */ /* 0x004fe4000f8ec0ff */
[----:B------:R-:W-:Y:S02]  /*1900*/  UISETP.GE.U32.AND UP0, UPT, UR46, 0x7f, UPT ;  /* 0x0000007f2e00788c */ /* 0x000fe4000bf06070 */
[----:B------:R-:W-:Y:S02]  /*1910*/  ULEA UR4, UR5, UR6, 0x3 ;  /* 0x0000000605047291 */ /* 0x000fe4000f8e18ff */
[----:B------:R-:W-:Y:S02]  /*1920*/  USHF.L.U32 UR35, UR30, 0x6, URZ ;  /* 0x000000061e237899 */ /* 0x000fe400080006ff */
[----:B------:R-:W-:Y:S01]  /*1930*/  ULEA UR11, UR31, UR44, 0x8 ;  /* 0x0000002c1f0b7291 */ /* 0x000fe2000f8e40ff */
[----:B------:R-:W-:-:S04]  /*1940*/  UMOV UR13, URZ ;  /* 0x000000ff000d7c82 */ /* 0x000fc80008000000 */
[----:B------:R2:W3:Y:S01]  /*1950*/  SYNCS.PHASECHK.TRANS64.TRYWAIT P0, [UR4+0x18], R0 ;  /* 0x00001800ff0075a7 */ /* 0x0004e20008001104 */
[----:B------:R-:W-:Y:S06]  /*1960*/  BRA.U !UP0, `(.L_x_25) ;  /* 0x0000000108bc7547 */ /* 0x000fec000b800000 */
[----:B------:R-:W-:Y:S01]  /*1970*/  UMOV UR7, URZ ;  /* 0x000000ff00077c82 */ /* 0x000fe20008000000 */
[----:B------:R-:W-:-:S05]  /*1980*/  UMOV UR4, UR5 ;  /* 0x0000000500047c82 */ /* 0x000fca0008000000 */
.L_x_31:
[----:B------:R-:W-:Y:S01]  /*1990*/  ULEA UR33, UR4, UR6, 0x3 ;  /* 0x0000000604217291 */ /* 0x000fe2000f8e18ff */
[----:B---3--:R-:W-:Y:S01]  /*19a0*/  @!P3 MOV R2, 0x5000 ;  /* 0x000050000002b802 */ /* 0x008fe20000000f00 */
[----:B-1-34-:R-:W-:Y:S10]  /*19b0*/  @P0 BRA `(.L_x_26) ;  /* 0x00000000000c0947 */ /* 0x01aff40003800000 */
[----:B------:R-:W-:-:S04]  /*19c0*/  SHF.L.U32 R3, R12, 0x1f, RZ ;  /* 0x0000001f0c037819 */ /* 0x000fc800000006ff */
[----:B------:R-:W3:Y:S02]  /*19d0*/  SYNCS.PHASECHK.TRANS64.TRYWAIT P0, [UR33+0x18], R3 ;  /* 0x00001803ff0075a7 */ /* 0x000ee40008001121 */
[----:B---3--:R-:W-:Y:S05]  /*19e0*/  @!P0 BRA `(.L_x_27) ;  /* 0x0000007c002c8947 */ /* 0x008fea0003800000 */
.L_x_26:
[----:B------:R3:W-:Y:S01]  /*19f0*/  @!P3 SYNCS.ARRIVE.TRANS64 RZ, [UR33], R2 ;  /* 0x00000002ffffb9a7 */ /* 0x0007e20008000021 */
[----:B------:R-:W-:-:S04]  /*1a00*/  ULOP3.LUT UR5, UR25, 0x2, URZ, 0xfc, !UPT ;  /* 0x0000000219057892 */ /* 0x000fc8000f8efcff */
[----:B------:R-:W-:-:S09]  /*1a10*/  UISETP.NE.AND UP0, UPT, UR5, 0x2, UPT ;  /* 0x000000020500788c */ /* 0x000fd2000bf05270 */
[----:B------:R-:W-:Y:S05]  /*1a20*/  BRA.U UP0, `(.L_x_28) ;  /* 0x0000000100047547 */ /* 0x000fea000b800000 */
[----:B-1----:R-:W-:Y:S05]  /*1a30*/  BPT.TRAP 0x1 ;  /* 0x000000040000795c */ /* 0x002fea0000300000 */
.L_x_28:
[----:B------:R-:W-:Y:S04]  /*1a40*/  BSSY.RECONVERGENT B0, `(.L_x_29) ;  /* 0x0000003000007945 */ /* 0x000fe80003800200 */
[----:B------:R-:W-:Y:S05]  /*1a50*/  @P2 BRA `(.L_x_30) ;  /* 0x0000000000042947 */ /* 0x000fea0003800000 */
[----:B-1----:R-:W-:Y:S05]  /*1a60*/  BPT.TRAP 0x1 ;  /* 0x000000040000795c */ /* 0x002fea0000300000 */
.L_x_30:
[----:B-1----:R-:W-:Y:S05]  /*1a70*/  BSYNC.RECONVERGENT B0 ;  /* 0x0000000000007941 */ /* 0x002fea0003800200 */
.L_x_29:
[----:B------:R-:W-:Y:S02]  /*1a80*/  UIADD3 UR5, UPT, UPT, UR4, 0x1, URZ ;  /* 0x0000000104057890 */ /* 0x000fe4000fffe0ff */
[----:B------:R-:W-:Y:S02]  /*1a90*/  USHF.L.U32 UR34, UR7, 0x6, URZ ;  /* 0x0000000607227899 */ /* 0x000fe400080006ff */
[----:B------:R-:W-:Y:S02]  /*1aa0*/  UISETP.NE.AND UP0, UPT, UR5, 0x3, UPT ;  /* 0x000000030500788c */ /* 0x000fe4000bf05270 */
[----:B------:R-:W-:Y:S02]  /*1ab0*/  UIADD3 UR7, UPT, UPT, UR7, 0x1, URZ ;  /* 0x0000000107077890 */ /* 0x000fe4000fffe0ff */
[----:B------:R-:W-:Y:S02]  /*1ac0*/  USEL UR9, URZ, 0x1, UP0 ;  /* 0x00000001ff097887 */ /* 0x000fe40008000000 */
[----:B------:R-:W-:-:S02]  /*1ad0*/  USEL UR5, UR5, URZ, UP0 ;  /* 0x000000ff05057287 */ /* 0x000fc40008000000 */
[----:B------:R-:W-:Y:S02]  /*1ae0*/  UIADD3 UR14, UP0, UPT, UR28, 0x180, URZ ;  /* 0x000001801c0e7890 */ /* 0x000fe4000ff1e0ff */
[----:B------:R-:W-:Y:S01]  /*1af0*/  ULEA UR8, UR5, UR6, 0x3 ;  /* 0x0000000605087291 */ /* 0x000fe2000f8e18ff */
[----:B------:R-:W-:Y:S01]  /*1b00*/  LOP3.LUT R12, R12, UR9, RZ, 0x3c, !PT ;  /* 0x000000090c0c7c12 */ /* 0x000fe2000f8e3cff */
[----:B------:R-:W-:Y:S02]  /*1b10*/  ULEA UR32, UR4, UR6, 0xc ;  /* 0x0000000604207291 */ /* 0x000fe4000f8e60ff */
[----:B------:R-:W-:Y:S01]  /*1b20*/  UIADD3 UR16, UP1, UPT, UR28, 0x80, URZ ;  /* 0x000000801c107890 */ /* 0x000fe2000ff3e0ff */
[----:B--2---:R-:W-:Y:S01]  /*1b30*/  SHF.L.U32 R0, R12, 0x1f, RZ ;  /* 0x0000001f0c007819 */ /* 0x004fe200000006ff */
[----:B------:R-:W-:Y:S02]  /*1b40*/  UIADD3.X UR15, UPT, UPT, URZ, UR29, URZ, UP0, !UPT ;  /* 0x0000001dff0f7290 */ /* 0x000fe400087fe4ff */
[----:B------:R-:W-:Y:S01]  /*1b50*/  UISETP.NE.AND UP0, UPT, UR7, UR21, UPT ;  /* 0x000000150700728c */ /* 0x000fe2000bf05270 */
[----:B------:R4:W1:Y:S01]  /*1b60*/  SYNCS.PHASECHK.TRANS64.TRYWAIT P0, [UR8+0x18], R0 ;  /* 0x00001800ff0075a7 */ /* 0x0008620008001108 */
[----:B------:R-:W-:-:S02]  /*1b70*/  ULEA UR8, UR4, UR24, 0xe ;  /* 0x0000001804087291 */ /* 0x000fc4000f8e70ff */
[----:B------:R-:W-:Y:S02]  /*1b80*/  UIADD3.X UR17, UPT, UPT, URZ, UR29, URZ, UP1, !UPT ;  /* 0x0000001dff117290 */ /* 0x000fe40008ffe4ff */
[----:B------:R-:W-:Y:S02]  /*1b90*/  UIADD3 UR32, UPT, UPT, UR32, 0x6400, URZ ;  /* 0x0000640020207890 */ /* 0x000fe4000fffe0ff */
[----:B------:R-:W-:Y:S01]  /*1ba0*/  UIADD3 UR8, UPT, UPT, UR6, 0x9400, UR8 ;  /* 0x0000940006087890 */ /* 0x000fe2000fffe008 */
[----:B------:R-:W-:Y:S01]  /*1bb0*/  UMOV UR18, 0x0 ;  /* 0x0000000000127882 */ /* 0x000fe20000000000 */
[----:B------:R-:W-:Y:S01]  /*1bc0*/  UMOV UR19, 0x10000000 ;  /* 0x1000000000137882 */ /* 0x000fe20000000000 */
[----:B------:R-:W-:Y:S01]  /*1bd0*/  UMOV UR4, 0x30000 ;  /* 0x0003000000047882 */ /* 0x000fe20000000000 */
[----:B------:R-:W-:Y:S01]  /*1be0*/  UMOV UR12, UR36 ;  /* 0x00000024000c7c82 */ /* 0x000fe20008000000 */
[----:B------:R-:W-:Y:S01]  /*1bf0*/  UMOV UR9, UR33 ;  /* 0x0000002100097c82 */ /* 0x000fe20008000000 */
[----:B------:R-:W-:Y:S01]  /*1c00*/  UMOV UR10, UR34 ;  /* 0x00000022000a7c82 */ /* 0x000fe20008000000 */
[----:B------:R-:W-:Y:S01]  /*1c10*/  UTMALDG.3D [UR32], [UR16], desc[UR18] ;  /* 0x00001220100075b4 */ /* 0x000fe20008011000 */
[----:B------:R-:W-:Y:S01]  /*1c20*/  UMOV UR13, UR21 ;  /* 0x00000015000d7c82 */ /* 0x000fe20008000000 */
[----:B------:R2:W-:Y:S02]  /*1c30*/  UTMALDG.3D.MULTICAST [UR8], [UR14], UR4, desc[UR18] ;  /* 0x000012080e0073b4 */ /* 0x0005e40008011804 */
[----:B--2---:R-:W-:Y:S01]  /*1c40*/  UMOV UR4, UR5 ;  /* 0x0000000500047c82 */ /* 0x004fe20008000000 */
[----:B------:R-:W-:Y:S05]  /*1c50*/  BRA.U UP0, `(.L_x_31) ;  /* 0xfffffffd004c7547 */ /* 0x000fea000b83ffff */
.L_x_25:
[----:B------:R-:W-:Y:S01]  /*1c60*/  ULEA UR4, UR5, UR6, 0x3 ;  /* 0x0000000605047291 */ /* 0x000fe2000f8e18ff */
[----:B--2-4-:R-:W-:Y:S01]  /*1c70*/  SHF.L.U32 R0, R12, 0x1f, RZ ;  /* 0x0000001f0c007819 */ /* 0x014fe200000006ff */
[----:B------:R-:W-:Y:S01]  /*1c80*/  @!P1 SYNCS.ARRIVE.TRANS64.A1T0 RZ, [UR6+0x78], RZ ;  /* 0x000078ffffff99a7 */ /* 0x000fe20008100006 */
[----:B------:R-:W-:-:S06]  /*1c90*/  UISETP.GT.AND UP0, UPT, UR41, UR40, UPT ;  /* 0x000000282900728c */ /* 0x000fcc000bf04270 */
[----:B-1-3--:R1:W2:Y:S03]  /*1ca0*/  SYNCS.PHASECHK.TRANS64.TRYWAIT P0, [UR4+0x18], R0 ;  /* 0x00001800ff0075a7 */ /* 0x00a2a60008001104 */
[----:B------:R-:W-:Y:S05]  /*1cb0*/  BRA.U !UP0, `(.L_x_32) ;  /* 0x0000000108c07547 */ /* 0x000fea000b800000 */
[----:B------:R-:W-:Y:S01]  /*1cc0*/  UIADD3 UR26, UPT, UPT, UR43, UR13, URZ ;  /* 0x0000000d2b1a7290 */ /* 0x000fe2000fffe0ff */
[----:B------:R-:W-:-:S11]  /*1cd0*/  UMOV UR4, UR5 ;  /* 0x0000000500047c82 */ /* 0x000fd60008000000 */
.L_x_38:
[----:B------:R-:W-:Y:S01]  /*1ce0*/  ULEA UR17, UR4, UR6, 0x3 ;  /* 0x0000000604117291 */ /* 0x000fe2000f8e18ff */
[----:B--2---:R-:W-:Y:S01]  /*1cf0*/  @!P3 MOV R2, 0x5000 ;  /* 0x000050000002b802 */ /* 0x004fe20000000f00 */
[----:B--234-:R-:W-:Y:S10]  /*1d00*/  @P0 BRA `(.L_x_33) ;  /* 0x00000000000c0947 */ /* 0x01cff40003800000 */
[----:B------:R-:W-:-:S04]  /*1d10*/  SHF.L.U32 R3, R12, 0x1f, RZ ;  /* 0x0000001f0c037819 */ /* 0x000fc800000006ff */
[----:B------:R-:W2:Y:S02]  /*1d20*/  SYNCS.PHASECHK.TRANS64.TRYWAIT P0, [UR17+0x18], R3 ;  /* 0x00001803ff0075a7 */ /* 0x000ea40008001111 */
[----:B--2---:R-:W-:Y:S05]  /*1d30*/  @!P0 BRA `(.L_x_34) ;  /* 0x0000007800708947 */ /* 0x004fea0003800000 */
.L_x_33:
[----:B------:R2:W-:Y:S01]  /*1d40*/  @!P3 SYNCS.ARRIVE.TRANS64 RZ, [UR17], R2 ;  /* 0x00000002ffffb9a7 */ /* 0x0005e20008000011 */
[----:B------:R-:W-:-:S04]  /*1d50*/  ULOP3.LUT UR5, UR25, 0x2, URZ, 0xfc, !UPT ;  /* 0x0000000219057892 */ /* 0x000fc8000f8efcff */
[----:B------:R-:W-:-:S09]  /*1d60*/  UISETP.NE.AND UP0, UPT, UR5, 0x2, UPT ;  /* 0x000000020500788c */ /* 0x000fd2000bf05270 */
[----:B------:R-:W-:Y:S05]  /*1d70*/  BRA.U UP0, `(.L_x_35) ;  /* 0x0000000100047547 */ /* 0x000fea000b800000 */
[----:B------:R-:W-:Y:S05]  /*1d80*/  BPT.TRAP 0x1 ;  /* 0x000000040000795c */ /* 0x000fea0000300000 */
.L_x_35:
[----:B------:R-:W-:Y:S04]  /*1d90*/  BSSY.RECONVERGENT B0, `(.L_x_36) ;  /* 0x0000003000007945 */ /* 0x000fe80003800200 */
[----:B------:R-:W-:Y:S05]  /*1da0*/  @P2 BRA `(.L_x_37) ;  /* 0x0000000000042947 */ /* 0x000fea0003800000 */
[----:B------:R-:W-:Y:S05]  /*1db0*/  BPT.TRAP 0x1 ;  /* 0x000000040000795c */ /* 0x000fea0000300000 */
.L_x_37:
[----:B------:R-:W-:Y:S05]  /*1dc0*/  BSYNC.RECONVERGENT B0 ;  /* 0x0000000000007941 */ /* 0x000fea0003800200 */
.L_x_36:
[----:B------:R-:W-:Y:S02]  /*1dd0*/  UIADD3 UR5, UPT, UPT, UR4, 0x1, URZ ;  /* 0x0000000104057890 */ /* 0x000fe4000fffe0ff */
[----:B------:R-:W-:Y:S02]  /*1de0*/  USHF.L.U32 UR18, UR13, 0x6, URZ ;  /* 0x000000060d127899 */ /* 0x000fe400080006ff */
[----:B------:R-:W-:Y:S02]  /*1df0*/  UISETP.NE.AND UP0, UPT, UR5, 0x3, UPT ;  /* 0x000000030500788c */ /* 0x000fe4000bf05270 */
[----:B------:R-:W-:Y:S02]  /*1e00*/  UIADD3 UR13, UPT, UPT, UR13, 0x1, URZ ;  /* 0x000000010d0d7890 */ /* 0x000fe4000fffe0ff */
[----:B------:R-:W-:Y:S02]  /*1e10*/  USEL UR8, URZ, 0x1, UP0 ;  /* 0x00000001ff087887 */ /* 0x000fe40008000000 */
[----:B------:R-:W-:-:S02]  /*1e20*/  USEL UR5, UR5, URZ, UP0 ;  /* 0x000000ff05057287 */ /* 0x000fc40008000000 */
[----:B------:R-:W-:Y:S02]  /*1e30*/  UIADD3 UR14, UP0, UPT, UR28, 0x180, URZ ;  /* 0x000001801c0e7890 */ /* 0x000fe4000ff1e0ff */
[----:B------:R-:W-:Y:S01]  /*1e40*/  LOP3.LUT R12, R12, UR8, RZ, 0x3c, !PT ;  /* 0x000000080c0c7c12 */ /* 0x000fe2000f8e3cff */
[----:B------:R-:W-:Y:S02]  /*1e50*/  ULEA UR16, UR4, UR6, 0xc ;  /* 0x0000000604107291 */ /* 0x000fe4000f8e60ff */
[----:B------:R-:W-:Y:S01]  /*1e60*/  UIADD3 UR22, UP1, UPT, UR28, 0x80, URZ ;  /* 0x000000801c167890 */ /* 0x000fe2000ff3e0ff */
[----:B-1----:R-:W-:Y:S01]  /*1e70*/  SHF.L.U32 R0, R12, 0x1f, RZ ;  /* 0x0000001f0c007819 */ /* 0x002fe200000006ff */
[----:B------:R-:W-:Y:S02]  /*1e80*/  UIADD3.X UR15, UPT, UPT, URZ, UR29, URZ, UP0, !UPT ;  /* 0x0000001dff0f7290 */ /* 0x000fe400087fe4ff */
[----:B------:R-:W-:Y:S02]  /*1e90*/  ULEA UR8, UR4, UR24, 0xe ;  /* 0x0000001804087291 */ /* 0x000fe4000f8e70ff */
[----:B------:R-:W-:-:S02]  /*1ea0*/  UISETP.NE.AND UP0, UPT, UR13, UR26, UPT ;  /* 0x0000001a0d00728c */ /* 0x000fc4000bf05270 */
[----:B------:R-:W-:Y:S02]  /*1eb0*/  ULEA UR7, UR5, UR6, 0x3 ;  /* 0x0000000605077291 */ /* 0x000fe4000f8e18ff */
[----:B------:R-:W-:Y:S02]  /*1ec0*/  UIADD3 UR16, UPT, UPT, UR16, 0x6400, URZ ;  /* 0x0000640010107890 */ /* 0x000fe4000fffe0ff */
[----:B------:R-:W-:Y:S02]  /*1ed0*/  UIADD3.X UR23, UPT, UPT, URZ, UR29, URZ, UP1, !UPT ;  /* 0x0000001dff177290 */ /* 0x000fe40008ffe4ff */
[----:B------:R-:W-:Y:S01]  /*1ee0*/  UIADD3 UR8, UPT, UPT, UR6, 0x9400, UR8 ;  /* 0x0000940006087890 */ /* 0x000fe2000fffe008 */
[----:B------:R-:W-:Y:S01]  /*1ef0*/  UMOV UR30, 0x0 ;  /* 0x00000000001e7882 */ /* 0x000fe20000000000 */
[----:B------:R-:W-:Y:S01]  /*1f00*/  UMOV UR31, 0x10000000 ;  /* 0x10000000001f7882 */ /* 0x000fe20000000000 */
[----:B------:R-:W-:Y:S01]  /*1f10*/  UMOV UR19, UR35 ;  /* 0x0000002300137c82 */ /* 0x000fe20008000000 */
[----:B------:R-:W-:Y:S01]  /*1f20*/  UMOV UR20, UR36 ;  /* 0x0000002400147c82 */ /* 0x000fe20008000000 */
[----:B------:R3:W4:Y:S01]  /*1f30*/  SYNCS.PHASECHK.TRANS64.TRYWAIT P0, [UR7+0x18], R0 ;  /* 0x00001800ff0075a7 */ /* 0x0007220008001107 */
[----:B------:R-:W-:Y:S01]  /*1f40*/  UMOV UR4, 0x30000 ;  /* 0x0003000000047882 */ /* 0x000fe20000000000 */
[----:B------:R-:W-:Y:S01]  /*1f50*/  UMOV UR12, UR36 ;  /* 0x00000024000c7c82 */ /* 0x000fe20008000000 */
[----:B------:R-:W-:Y:S01]  /*1f60*/  UMOV UR9, UR17 ;  /* 0x0000001100097c82 */ /* 0x000fe20008000000 */
[----:B------:R-:W-:Y:S01]  /*1f70*/  UMOV UR10, UR18 ;  /* 0x00000012000a7c82 */ /* 0x000fe20008000000 */
[----:B------:R-:W-:Y:S01]  /*1f80*/  UTMALDG.3D [UR16], [UR22], desc[UR30] ;  /* 0x00001e10160075b4 */ /* 0x000fe20008011000 */
[----:B------:R1:W-:Y:S02]  /*1f90*/  UTMALDG.3D.MULTICAST [UR8], [UR14], UR4, desc[UR30] ;  /* 0x00001e080e0073b4 */ /* 0x0003e40008011804 */
[----:B-1----:R-:W-:Y:S01]  /*1fa0*/  UMOV UR4, UR5 ;  /* 0x0000000500047c82 */ /* 0x002fe20008000000 */
[----:B------:R-:W-:Y:S05]  /*1fb0*/  BRA.U UP0, `(.L_x_38) ;  /* 0xfffffffd00487547 */ /* 0x000fea000b83ffff */
.L_x_32:
[C---:B------:R-:W-:Y:S01]  /*1fc0*/  LEA R3, R11.reuse, UR6, 0x3 ;  /* 0x000000060b037c11 */ /* 0x040fe2000f8e18ff */
[----:B------:R-:W-:Y:S01]  /*1fd0*/  NOP ;  /* 0x0000000000007918 */ /* 0x000fe20000000000 */
[----:B-1-3--:R-:W-:Y:S02]  /*1fe0*/  SHF.L.U32 R0, R10, 0x1f, RZ ;  /* 0x0000001f0a007819 */ /* 0x00afe400000006ff */
[----:B------:R-:W-:Y:S02]  /*1ff0*/  LEA R4, R11, UR6, 0x4 ;  /* 0x000000060b047c11 */ /* 0x000fe4000f8e20ff */
[----:B--2-4-:R-:W1:Y:S02]  /*2000*/  SYNCS.PHASECHK.TRANS64.TRYWAIT P0, [R3+URZ+0x80], R0 ;  /* 0x00008000030075a7 */ /* 0x014e6400080011ff */
[----:B-1----:R-:W-:Y:S05]  /*2010*/  @!P0 BRA `(.L_x_39) ;  /* 0x0000007400d08947 */ /* 0x002fea0003800000 */
.L_x_134:
[----:B------:R-:W2:Y:S01]  /*2020*/  LDS.128 R4, [R4+0x110] ;  /* 0x0001100004047984 */ /* 0x000ea20000000c00 */
[----:B------:R-:W-:Y:S01]  /*2030*/  UISETP.GE.AND UP0, UPT, UR42, 0x1, UPT ;  /* 0x000000012a00788c */ /* 0x000fe2000bf06270 */
[----:B------:R-:W-:Y:S01]  /*2040*/  @!PT LDS RZ, [RZ] ;  /* 0x00000000fffff984 */ /* 0x000fe20000000800 */
[----:B------:R-:W-:Y:S01]  /*2050*/  @!PT LDS RZ, [RZ] ;  /* 0x00000000fffff984 */ /* 0x000fe20000000800 */
[----:B------:R-:W-:Y:S01]  /*2060*/  @!PT LDS RZ, [RZ] ;  /* 0x00000000fffff984 */ /* 0x000fe20000000800 */
[----:B------:R-:W-:Y:S01]  /*2070*/  @!PT LDS RZ, [RZ] ;  /* 0x00000000fffff984 */ /* 0x000fe20000000800 */
[----:B------:R3:W-:Y:S06]  /*2080*/  MEMBAR.ALL.CTA ;  /* 0x0000000000007992 */ /* 0x0007ec0000008000 */
[----:B---3--:R-:W3:Y:S01]  /*2090*/  FENCE.VIEW.ASYNC.S ;  /* 0x00000000000073c6 */ /* 0x008ee20000000000 */
[----:B--2---:R-:W-:-:S13]  /*20a0*/  LOP3.LUT P0, RZ, R6, 0x1, RZ, 0xc0, !PT ;  /* 0x0000000106ff7812 */ /* 0x004fda000780c0ff */
[----:B---3--:R-:W-:Y:S01]  /*20b0*/  VOTEU.ANY UP1, P0 ;  /* 0x0000000000ff7886 */ /* 0x008fe20000020100 */
[----:B------:R-:W-:-:S13]  /*20c0*/  PLOP3.LUT P0, PT, PT, PT, UP1, 0x80, 0x8 ;  /* 0x000000000008781c */ /* 0x000fda0003f0f018 */
[----:B-1----:R-:W-:Y:S02]  /*20d0*/  @P0 LOP3.LUT R0, R5, 0xffff, RZ, 0xc0, !PT ;  /* 0x0000ffff05000812 */ /* 0x002fe400078ec0ff */
[----:B------:R-:W-:Y:S02]  /*20e0*/  @P0 MOV R2, R4 ;  /* 0x0000000400020202 */ /* 0x000fe40000000f00 */
[----:B------:R-:W-:Y:S01]  /*20f0*/  @P0 R2UR UR7, R0 ;  /* 0x00000000000702ca */ /* 0x000fe200000e0000 */
[----:B------:R-:W-:Y:S01]  /*2100*/  VIADD R0, R3, 0x90 ;  /* 0x0000009003007836 */ /* 0x000fe20000000000 */
[----:B------:R-:W-:Y:S02]  /*2110*/  @P0 SHF.R.U32.HI R4, RZ, 0x10, R5 ;  /* 0x00000010ff040819 */ /* 0x000fe40000011605 */
[----:B------:R-:W-:Y:S02]  /*2120*/  @P0 R2UR UR8, R2 ;  /* 0x00000000020802ca */ /* 0x000fe400000e0000 */
[----:B------:R-:W-:-:S02]  /*2130*/  PRMT R0, RZ, 0x654, R0 ;  /* 0x00000654ff007816 */ /* 0x000fc40000000000 */
[----:B------:R-:W-:Y:S02]  /*2140*/  @P0 R2UR UR4, R4 ;  /* 0x00000000040402ca */ /* 0x000fe400000e0000 */
[----:B------:R1:W-:Y:S03]  /*2150*/  SYNCS.ARRIVE.TRANS64.RED.A1T0 RZ, [R0+URZ], RZ ;  /* 0x000000ff00ff79a7 */ /* 0x0003e600081004ff */
[----:B------:R-:W-:-:S04]  /*2160*/  @UP1 UMOV UR27, UR7 ;  /* 0x00000007001b1c82 */ /* 0x000fc80008000000 */
[----:B------:R-:W-:-:S04]  /*2170*/  @UP1 UMOV UR37, UR8 ;  /* 0x0000000800251c82 */ /* 0x000fc80008000000 */
[----:B------:R-:W-:Y:S01]  /*2180*/  @UP1 UMOV UR36, UR4 ;  /* 0x0000000400241c82 */ /* 0x000fe20008000000 */
[----:B------:R-:W-:Y:S05]  /*2190*/  BRA.U !UP0, `(.L_x_40) ;  /* 0x0000000108d47547 */ /* 0x000fea000b800000 */
[----:B------:R-:W2:Y:S01]  /*21a0*/  LDCU.128 UR12, c[0x0][0xb10] ;  /* 0x00016200ff0c77ac */ /* 0x000ea20008000c00 */
[----:B------:R-:W3:Y:S01]  /*21b0*/  LDCU UR26, c[0x0][0xb20] ;  /* 0x00016400ff1a77ac */ /* 0x000ee20008000800 */
[----:B------:R-:W4:Y:S01]  /*21c0*/  LDCU UR20, c[0x0][0xb0c] ;  /* 0x00016180ff1477ac */ /* 0x000f220008000800 */
[----:B------:R-:W1:Y:S01]  /*21d0*/  LDCU.64 UR10, c[0x0][0xb28] ;  /* 0x00016500ff0a77ac */ /* 0x000e620008000a00 */
[----:B------:R-:W-:Y:S02]  /*21e0*/  UISETP.NE.AND UP3, UPT, UR42, 0x1, UPT ;  /* 0x000000012a00788c */ /* 0x000fe4000bf65270 */
[----:B--2---:R-:W-:Y:S02]  /*21f0*/  UIMAD.WIDE.U32 UR16, UR38, UR15, URZ ;  /* 0x0000000f261072a5 */ /* 0x004fe4000f8e00ff */
[----:B------:R-:W-:Y:S02]  /*2200*/  UIMAD.WIDE.U32 UR8, UR39, UR12, URZ ;  /* 0x0000000c270872a5 */ /* 0x000fe4000f8e00ff */
[----:B------:R-:W-:-:S02]  /*2210*/  UISETP.NE.AND UP0, UPT, UR14, 0x1, UPT ;  /* 0x000000010e00788c */ /* 0x000fc4000bf05270 */
[----:B------:R-:W-:Y:S01]  /*2220*/  UIMAD.WIDE.U32 UR22, UR27, UR15, URZ ;  /* 0x0000000f1b1672a5 */ /* 0x000fe2000f8e00ff */
[----:B------:R-:W-:Y:S02]  /*2230*/  UMOV UR16, UR17 ;  /* 0x0000001100107c82 */ /* 0x000fe40008000000 */
[----:B------:R-:W-:Y:S01]  /*2240*/  UMOV UR8, UR9 ;  /* 0x0000000900087c82 */ /* 0x000fe20008000000 */
[----:B---3--:R-:W-:Y:S02]  /*2250*/  USHF.R.U32.HI UR16, URZ, UR26, UR16 ;  /* 0x0000001aff107299 */ /* 0x008fe40008011610 */
[----:B----4-:R-:W-:Y:S02]  /*2260*/  UISETP.NE.AND UP2, UPT, UR20, 0x1, UPT ;  /* 0x000000011400788c */ /* 0x010fe4000bf45270 */
[----:B------:R-:W-:Y:S02]  /*2270*/  USHF.R.U32.HI UR8, URZ, UR13, UR8 ;  /* 0x0000000dff087299 */ /* 0x000fe40008011608 */
[----:B------:R-:W-:-:S02]  /*2280*/  USEL UR7, UR38, UR16, !UP0 ;  /* 0x0000001026077287 */ /* 0x000fc4000c000000 */
[----:B------:R-:W-:Y:S02]  /*2290*/  USEL UR8, UR39, UR8, !UP2 ;  /* 0x0000000827087287 */ /* 0x000fe4000d000000 */
[----:B-1----:R-:W-:Y:S01]  /*22a0*/  UIMAD.WIDE.U32 UR16, UR7, UR10, URZ ;  /* 0x0000000a071072a5 */ /* 0x002fe2000f8e00ff */
[----:B------:R-:W-:Y:S01]  /*22b0*/  UMOV UR4, UR23 ;  /* 0x0000001700047c82 */ /* 0x000fe20008000000 */
[----:B------:R-:W-:Y:S02]  /*22c0*/  UIMAD.WIDE.U32 UR18, UR37, UR12, URZ ;  /* 0x0000000c251272a5 */ /* 0x000fe4000f8e00ff */
[----:B------:R-:W-:-:S03]  /*22d0*/  UIMAD.WIDE.U32 UR22, UR8, UR10, URZ ;  /* 0x0000000a081672a5 */ /* 0x000fc6000f8e00ff */
[----:B------:R-:W-:Y:S01]  /*22e0*/  UMOV UR16, UR17 ;  /* 0x0000001100107c82 */ /* 0x000fe20008000000 */
[----:B------:R-:W-:Y:S02]  /*22f0*/  USHF.R.U32.HI UR4, URZ, UR26, UR4 ;  /* 0x0000001aff047299 */ /* 0x000fe40008011604 */
[----:B------:R-:W-:Y:S01]  /*2300*/  @UP3 USHF.R.U32.HI UR7, URZ, UR11, UR16 ;  /* 0x0000000bff073299 */ /* 0x000fe20008011610 */
[----:B------:R-:W-:Y:S01]  /*2310*/  UMOV UR18, UR19 ;  /* 0x0000001300127c82 */ /* 0x000fe20008000000 */
[----:B------:R-:W-:Y:S01]  /*2320*/  UMOV UR22, UR23 ;  /* 0x0000001700167c82 */ /* 0x000fe20008000000 */
[----:B------:R-:W-:Y:S02]  /*2330*/  USHF.R.U32.HI UR13, URZ, UR13, UR18 ;  /* 0x0000000dff0d7299 */ /* 0x000fe40008011612 */
[----:B------:R-:W-:Y:S02]  /*2340*/  USEL UR4, UR27, UR4, !UP0 ;  /* 0x000000041b047287 */ /* 0x000fe4000c000000 */
[----:B------:R-:W-:-:S02]  /*2350*/  @UP3 USHF.R.U32.HI UR8, URZ, UR11, UR22 ;  /* 0x0000000bff083299 */ /* 0x000fc40008011616 */
[----:B------:R-:W-:Y:S02]  /*2360*/  UIMAD UR9, UR42, UR7, URZ ;  /* 0x000000072a0972a4 */ /* 0x000fe4000f8e02ff */
[----:B------:R-:W-:Y:S02]  /*2370*/  USEL UR7, UR37, UR13, !UP2 ;  /* 0x0000000d25077287 */ /* 0x000fe4000d000000 */
[----:B------:R-:W-:Y:S02]  /*2380*/  UIMAD UR12, UR42, UR8, URZ ;  /* 0x000000082a0c72a4 */ /* 0x000fe4000f8e02ff */
[----:B------:R-:W-:Y:S02]  /*2390*/  UISETP.GE.AND UP0, UPT, UR4, UR9, UPT ;  /* 0x000000090400728c */ /* 0x000fe4000bf06270 */
[----:B------:R-:W-:Y:S02]  /*23a0*/  UIMAD.WIDE.U32 UR16, UR4, UR10, URZ ;  /* 0x0000000a041072a5 */ /* 0x000fe4000f8e00ff */
[----:B------:R-:W-:-:S02]  /*23b0*/  UISETP.GE.OR UP0, UPT, UR7, UR12, UP0 ;  /* 0x0000000c0700728c */ /* 0x000fc40008706670 */
[----:B------:R-:W-:Y:S02]  /*23c0*/  UIMAD.WIDE.U32 UR12, UR7, UR10, URZ ;  /* 0x0000000a070c72a5 */ /* 0x000fe4000f8e00ff */
[----:B------:R-:W-:Y:S01]  /*23d0*/  UIADD3 UR15, UPT, UPT, -UR4, URZ, URZ ;  /* 0x000000ff040f7290 */ /* 0x000fe2000fffe1ff */
[----:B------:R-:W-:Y:S01]  /*23e0*/  UMOV UR10, UR17 ;  /* 0x00000011000a7c82 */ /* 0x000fe20008000000 */
[----:B------:R-:W-:Y:S02]  /*23f0*/  UIADD3 UR12, UPT, UPT, -UR7, URZ, URZ ;  /* 0x000000ff070c7290 */ /* 0x000fe4000fffe1ff */
[----:B------:R-:W-:-:S03]  /*2400*/  USHF.R.U32.HI UR10, URZ, UR11, UR10 ;  /* 0x0000000bff0a7299 */ /* 0x000fc6000801160a */
[----:B------:R-:W-:Y:S01]  /*2410*/  @!UP0 UMOV UR9, UR13 ;  /* 0x0000000d00098c82 */ /* 0x000fe20008000000 */
[----:B------:R-:W-:Y:S02]  /*2420*/  UIMAD UR15, UR14, UR15, UR27 ;  /* 0x0000000f0e0f72a4 */ /* 0x000fe4000f8e021b */
[----:B------:R-:W-:Y:S02]  /*2430*/  USEL UR10, UR4, UR10, !UP3 ;  /* 0x0000000a040a7287 */ /* 0x000fe4000d800000 */
[----:B------:R-:W-:Y:S02]  /*2440*/  @!UP0 USHF.R.U32.HI UR9, URZ, UR11, UR9 ;  /* 0x0000000bff098299 */ /* 0x000fe40008011609 */
[----:B------:R-:W-:Y:S02]  /*2450*/  UIADD3 UR11, UPT, UPT, -UR10, URZ, URZ ;  /* 0x000000ff0a0b7290 */ /* 0x000fe4000fffe1ff */
[----:B------:R-:W-:Y:S02]  /*2460*/  @!UP0 USEL UR9, UR7, UR9, !UP3 ;  /* 0x0000000907098287 */ /* 0x000fe4000d800000 */
[----:B------:R-:W-:-:S02]  /*2470*/  UIMAD UR11, UR42, UR11, UR4 ;  /* 0x0000000b2a0b72a4 */ /* 0x000fc4000f8e0204 */
[----:B------:R-:W-:Y:S02]  /*2480*/  @!UP0 UIADD3 UR10, UPT, UPT, UR10, -UR9, URZ ;  /* 0x800000090a0a8290 */ /* 0x000fe4000fffe0ff */
[----:B------:R-:W-:Y:S02]  /*2490*/  @!UP0 UIMAD UR9, UR11, UR8, UR9 ;  /* 0x000000080b0982a4 */ /* 0x000fe4000f8e0209 */
[----:B------:R-:W-:Y:S02]  /*24a0*/  @!UP0 UIMAD UR4, UR42, UR10, UR7 ;  /* 0x0000000a2a0482a4 */ /* 0x000fe4000f8e0207 */
[----:B------:R-:W-:Y:S02]  /*24b0*/  UIMAD UR8, UR20, UR12, UR37 ;  /* 0x0000000c140872a4 */ /* 0x000fe4000f8e0225 */
[----:B------:R-:W-:Y:S01]  /*24c0*/  UIMAD UR27, UR4, UR14, UR15 ;  /* 0x0000000e041b72a4 */ /* 0x000fe2000f8e020f */
[----:B------:R-:W-:Y:S02]  /*24d0*/  @!UP0 UMOV UR7, UR9 ;  /* 0x0000000900078c82 */ /* 0x000fe40008000000 */
[----:B------:R-:W-:-:S12]  /*24e0*/  UIMAD UR37, UR7, UR20, UR8 ;  /* 0x00000014072572a4 */ /* 0x000fd8000f8e0208 */
.L_x_40:
[----:B------:R-:W2:Y:S02]  /*24f0*/  LDCU UR4, c[0x0][0xb30] ;  /* 0x00016600ff0477ac */ /* 0x000ea40008000800 */
[----:B--2---:R-:W-:-:S09]  /*2500*/  UISETP.NE.AND UP0, UPT, UR4, 0x1, UPT ;  /* 0x000000010400788c */ /* 0x004fd2000bf05270 */
[----:B------:R-:W-:Y:S05]  /*2510*/  BRA.U UP0, `(.L_x_41) ;  /* 0x0000000100447547 */ /* 0x000fea000b800000 */
[----:B------:R-:W2:Y:S01]  /*2520*/  LDCU.128 UR12, c[0x0][0xb10] ;  /* 0x00016200ff0c77ac */ /* 0x000ea20008000c00 */
[----:B------:R-:W3:Y:S01]  /*2530*/  LDCU UR16, c[0x0][0xb0c] ;  /* 0x00016180ff1077ac */ /* 0x000ee20008000800 */
[----:B------:R-:W4:Y:S01]  /*2540*/  LDCU UR17, c[0x0][0xb20] ;  /* 0x00016400ff1177ac */ /* 0x000f220008000800 */
[----:B--2---:R-:W-:Y:S02]  /*2550*/  UIMAD.WIDE.U32 UR10, UR37, UR12, URZ ;  /* 0x0000000c250a72a5 */ /* 0x004fe4000f8e00ff */
[----:B------:R-:W-:Y:S02]  /*2560*/  UIMAD.WIDE.U32 UR8, UR27, UR15, URZ ;  /* 0x0000000f1b0872a5 */ /* 0x000fe4000f8e00ff */
[----:B---3--:R-:W-:Y:S02]  /*2570*/  UISETP.NE.AND UP2, UPT, UR16, 0x1, UPT ;  /* 0x000000011000788c */ /* 0x008fe4000bf45270 */
[----:B------:R-:W-:Y:S01]  /*2580*/  UISETP.NE.AND UP0, UPT, UR14, 0x1, UPT ;  /* 0x000000010e00788c */ /* 0x000fe2000bf05270 */
[----:B------:R-:W-:-:S02]  /*2590*/  UMOV UR7, UR11 ;  /* 0x0000000b00077c82 */ /* 0x000fc40008000000 */
[----:B------:R-:W-:Y:S01]  /*25a0*/  UMOV UR4, UR9 ;  /* 0x0000000900047c82 */ /* 0x000fe20008000000 */
[----:B------:R-:W-:Y:S02]  /*25b0*/  USHF.R.U32.HI UR7, URZ, UR13, UR7 ;  /* 0x0000000dff077299 */ /* 0x000fe40008011607 */
[----:B----4-:R-:W-:Y:S02]  /*25c0*/  USHF.R.U32.HI UR4, URZ, UR17, UR4 ;  /* 0x00000011ff047299 */ /* 0x010fe40008011604 */
[----:B------:R-:W-:Y:S02]  /*25d0*/  USEL UR7, UR37, UR7, !UP2 ;  /* 0x0000000725077287 */ /* 0x000fe4000d000000 */
[----:B------:R-:W-:-:S04]  /*25e0*/  USEL UR4, UR27, UR4, !UP0 ;  /* 0x000000041b047287 */ /* 0x000fc8000c000000 */
[----:B------:R-:W-:Y:S02]  /*25f0*/  UIADD3 UR8, UPT, UPT, UR7, -UR4, URZ ;  /* 0x8000000407087290 */ /* 0x000fe4000fffe0ff */
[----:B------:R-:W-:Y:S02]  /*2600*/  UIADD3 UR4, UPT, UPT, -UR7, UR4, URZ ;  /* 0x0000000407047290 */ /* 0x000fe4000fffe1ff */
[----:B------:R-:W-:Y:S02]  /*2610*/  UIMAD UR27, UR8, UR14, UR27 ;  /* 0x0000000e081b72a4 */ /* 0x000fe4000f8e021b */
[----:B------:R-:W-:-:S12]  /*2620*/  UIMAD UR37, UR4, UR16, UR37 ;  /* 0x00000010042572a4 */ /* 0x000fd8000f8e0225 */
.L_x_41:
[----:B------:R-:W-:Y:S01]  /*2630*/  VIADD R11, R11, 0x1 ;  /* 0x000000010b0b7836 */ /* 0x000fe20000000000 */
[----:B------:R-:W-:Y:S02]  /*2640*/  R2UR UR7, R77 ;  /* 0x000000004d0772ca */ /* 0x000fe400000e0000 */
[----:B------:R-:W-:Y:S02]  /*2650*/  R2UR UR4, R76 ;  /* 0x000000004c0472ca */ /* 0x000fe400000e0000 */
[C---:B------:R-:W-:Y:S02]  /*2660*/  ISETP.NE.AND P0, PT, R11.reuse, 0x2, PT ;  /* 0x000000020b00780c */ /* 0x040fe40003f05270 */
[----:B------:R-:W-:Y:S02]  /*2670*/  PLOP3.LUT P1, PT, PT, PT, PT, 0x80, 0x8 ;  /* 0x000000000008781c */ /* 0x000fe40003f2f070 */
[----:B-1----:R-:W-:Y:S02]  /*2680*/  SEL R0, RZ, 0x1, P0 ;  /* 0x00000001ff007807 */ /* 0x002fe40000000000 */
[----:B------:R-:W-:-:S02]  /*2690*/  SEL R11, R11, RZ, P0 ;  /* 0x000000ff0b0b7207 */ /* 0x000fc40000000000 */
[----:B------:R-:W-:Y:S01]  /*26a0*/  LOP3.LUT R10, R10, R0, RZ, 0x3c, !PT ;  /* 0x000000000a0a7212 */ /* 0x000fe200078e3cff */
[----:B------:R-:W-:Y:S02]  /*26b0*/  UIADD3 UR30, UPT, UPT, UR37, UR7, URZ ;  /* 0x00000007251e7290 */ /* 0x000fe4000fffe0ff */
[----:B------:R-:W-:Y:S01]  /*26c0*/  UIADD3 UR31, UPT, UPT, UR27, UR4, URZ ;  /* 0x000000041b1f7290 */ /* 0x000fe2000fffe0ff */
[----:B------:R-:W-:Y:S11]  /*26d0*/  BRA.U UP1, `(.L_x_42) ;  /* 0xfffffff1013c7547 */ /* 0x000ff6000b83ffff */
[----:B------:R-:W-:Y:S01]  /*26e0*/  UIADD3 UR6, UPT, UPT, UR6, 0x18, URZ ;  /* 0x0000001806067890 */ /* 0x000fe2000fffe0ff */
[----:B------:R-:W-:-:S03]  /*26f0*/  SHF.L.U32 R2, R12, 0x1f, RZ ;  /* 0x0000001f0c027819 */ /* 0x000fc600000006ff */
[----:B------:R-:W-:-:S09]  /*2700*/  ULEA UR4, UR5, UR6, 0x3 ;  /* 0x0000000605047291 */ /* 0x000fd2000f8e18ff */
[----:B------:R-:W1:Y:S02]  /*2710*/  SYNCS.PHASECHK.TRANS64.TRYWAIT P0, [UR4], R2 ;  /* 0x00000002ff0075a7 */ /* 0x000e640008001104 */
[----:B-1----:R-:W-:Y:S05]  /*2720*/  @!P0 BRA `(.L_x_43) ;  /* 0x0000007000208947 */ /* 0x002fea0003800000 */
.L_x_136:
[----:B------:R-:W-:-:S04]  /*2730*/  UIADD3 UR4, UPT, UPT, UR5, 0x1, URZ ;  /* 0x0000000105047890 */ /* 0x000fc8000fffe0ff */
[----:B------:R-:W-:-:S04]  /*2740*/  UISETP.NE.AND UP0, UPT, UR4, 0x3, UPT ;  /* 0x000000030400788c */ /* 0x000fc8000bf05270 */
[----:B------:R-:W-:Y:S02]  /*2750*/  USEL UR7, URZ, 0x1, UP0 ;  /* 0x00000001ff077887 */ /* 0x000fe40008000000 */
[----:B------:R-:W-:-:S04]  /*2760*/  USEL UR4, UR4, URZ, UP0 ;  /* 0x000000ff04047287 */ /* 0x000fc80008000000 */
[----:B------:R-:W-:Y:S01]  /*2770*/  ULEA UR5, UR4, UR6, 0x3 ;  /* 0x0000000604057291 */ /* 0x000fe2000f8e18ff */
[----:B------:R-:W-:-:S04]  /*2780*/  LOP3.LUT R12, R12, UR7, RZ, 0x3c, !PT ;  /* 0x000000070c0c7c12 */ /* 0x000fc8000f8e3cff */
[----:B-1----:R-:W-:-:S04]  /*2790*/  SHF.L.U32 R2, R12, 0x1f, RZ ;  /* 0x0000001f0c027819 */ /* 0x002fc800000006ff */
[----:B------:R-:W1:Y:S02]  /*27a0*/  SYNCS.PHASECHK.TRANS64.TRYWAIT P0, [UR5], R2 ;  /* 0x00000002ff0075a7 */ /* 0x000e640008001105 */
[----:B-1----:R-:W-:Y:S05]  /*27b0*/  @!P0 BRA `(.L_x_44) ;  /* 0x0000007000148947 */ /* 0x002fea0003800000 */
.L_x_138:
[----:B------:R-:W-:-:S04]  /*27c0*/  UIADD3 UR4, UPT, UPT, UR4, 0x1, URZ ;  /* 0x0000000104047890 */ /* 0x000fc8000fffe0ff */
[----:B------:R-:W-:-:S04]  /*27d0*/  UISETP.NE.AND UP0, UPT, UR4, 0x3, UPT ;  /* 0x000000030400788c */ /* 0x000fc8000bf05270 */
[----:B------:R-:W-:Y:S02]  /*27e0*/  USEL UR5, URZ, 0x1, UP0 ;  /* 0x00000001ff057887 */ /* 0x000fe40008000000 */
[----:B------:R-:W-:-:S04]  /*27f0*/  USEL UR4, UR4, URZ, UP0 ;  /* 0x000000ff04047287 */ /* 0x000fc80008000000 */
[----:B------:R-:W-:Y:S01]  /*2800*/  ULEA UR4, UR4, UR6, 0x3 ;  /* 0x0000000604047291 */ /* 0x000fe2000f8e18ff */
[----:B-1----:R-:W-:-:S04]  /*2810*/  LOP3.LUT R2, R12, UR5, RZ, 0x3c, !PT ;  /* 0x000000050c027c12 */ /* 0x002fc8000f8e3cff */
[----:B------:R-:W-:Y:S01]  /*2820*/  SHF.L.U32 R2, R2, 0x1f, RZ ;  /* 0x0000001f02027819 */ /* 0x000fe200000006ff */
[----:B------:R-:W-:-:S07]  /*2830*/  IMAD.U32 R0, RZ, RZ, UR4 ;  /* 0x00000004ff007e24 */ /* 0x000fce000f8e00ff */
.L_x_45:
[----:B-1----:R1:W2:Y:S02]  /*2840*/  SYNCS.PHASECHK.TRANS64.TRYWAIT P0, [R0+URZ], R2 ;  /* 0x00000002000075a7 */ /* 0x0022a400080011ff */
[----:B--2---:R-:W-:Y:S05]  /*2850*/  @!P0 NANOSLEEP.SYNCS 0x989680 ;  /* 0x009896800000895d */ /* 0x004fea0003900000 */
[----:B------:R-:W2:Y:S02]  /*2860*/  @!P0 SYNCS.PHASECHK.TRANS64 P0, [R0+URZ], R2 ;  /* 0x00000002000085a7 */ /* 0x000ea400080010ff */
[----:B--2---:R-:W-:Y:S05]  /*2870*/  @P0 EXIT ;  /* 0x000000000000094d */ /* 0x004fea0003800000 */
[----:B------:R-:W-:Y:S05]  /*2880*/  BRA `(.L_x_45) ;  /* 0xfffffffc00ec7947 */ /* 0x000fea000383ffff */
.L_x_22:
[----:B------:R-:W-:-:S04]  /*2890*/  UISETP.NE.AND UP0, UPT, UR45, URZ, UPT ;  /* 0x000000ff2d00728c */ /* 0x000fc8000bf05270 */
[----:B------:R-:W-:-:S09]  /*28a0*/  UISETP.NE.OR UP0, UPT, UR18, 0x1, UP0 ;  /* 0x000000011200788c */ /* 0x000fd20008705670 */
[----:B------:R-:W-:Y:S05]  /*28b0*/  BRA.U UP0, `(.L_x_46) ;  /* 0x0000000500487547 */ /* 0x000fea000b800000 */
[----:B------:R-:W-:Y:S01]  /*28c0*/  ISETP.GE.U32.AND P2, PT, R0, 0x2, PT ;  /* 0x000000020000780c */ /* 0x000fe20003f46070 */
[----:B------:R-:W-:Y:S01]  /*28d0*/  IMAD.MOV.U32 R12, RZ, RZ, 0x1 ;  /* 0x00000001ff0c7424 */ /* 0x000fe200078e00ff */
[----:B------:R-:W-:Y:S02]  /*28e0*/  CS2R R10, SRZ ;  /* 0x00000000000a7805 */ /* 0x000fe4000001ff00 */
[----:B------:R-:W-:Y:S01]  /*28f0*/  CS2R R8, SRZ ;  /* 0x0000000000087805 */ /* 0x000fe2000001ff00 */
[----:B------:R-:W-:Y:S01]  /*2900*/  UMOV UR6, 0x400 ;  /* 0x0000040000067882 */ /* 0x000fe20000000000 */
[----:B------:R-:W-:Y:S01]  /*2910*/  UMOV UR5, URZ ;  /* 0x000000ff00057c82 */ /* 0x000fe20008000000 */
[----:B------:R-:W-:-:S12]  /*2920*/  ULEA UR6, UR45, UR6, 0x18 ;  /* 0x000000062d067291 */ /* 0x000fd8000f8ec0ff */
.L_x_50:
[----:B------:R-:W-:Y:S02]  /*2930*/  LEA R2, R8, UR6, 0x3 ;  /* 0x0000000608027c11 */ /* 0x000fe4000f8e18ff */
[----:B------:R-:W-:-:S03]  /*2940*/  SHF.L.U32 R4, R9, 0x1f, RZ ;  /* 0x0000001f09047819 */ /* 0x000fc600000006ff */
[----:B------:R-:W-:Y:S01]  /*2950*/  VIADD R5, R2, 0xf0 ;  /* 0x000000f002057836 */ /* 0x000fe20000000000 */
[----:B------:R-:W2:Y:S02]  /*2960*/  SYNCS.PHASECHK.TRANS64.TRYWAIT P0, [R2+URZ+0xe0], R4 ;  /* 0x0000e004020075a7 */ /* 0x000ea400080011ff */
[----:B--2---:R-:W-:Y:S05]  /*2970*/  @!P0 BRA `(.L_x_47) ;  /* 0x0000006c00bc8947 */ /* 0x004fea0003800000 */
.L_x_139:
[----:B------:R-:W-:Y:S01]  /*2980*/  ULEA UR4, UR5, UR6, 0x3 ;  /* 0x0000000605047291 */ /* 0x000fe2000f8e18ff */
[----:B--2---:R-:W-:Y:S01]  /*2990*/  PRMT R2, RZ, 0x654, R5 ;  /* 0x00000654ff027816 */ /* 0x004fe20000000005 */
[----:B------:R-:W-:Y:S01]  /*29a0*/  @!P2 IMAD.MOV.U32 R4, RZ, RZ, 0x10 ;  /* 0x00000010ff04a424 */ /* 0x000fe200078e00ff */
[----:B------:R-:W-:Y:S01]  /*29b0*/  SHF.L.U32 R5, R12, 0x1f, RZ ;  /* 0x0000001f0c057819 */ /* 0x000fe200000006ff */
[----:B------:R-:W-:Y:S01]  /*29c0*/  UIADD3 UR7, UPT, UPT, UR4, 0x80, URZ ;  /* 0x0000008004077890 */ /* 0x000fe2000fffe0ff */
[----:B------:R2:W-:Y:S05]  /*29d0*/  SYNCS.ARRIVE.TRANS64.RED.A1T0 RZ, [R2+URZ], RZ ;  /* 0x000000ff02ff79a7 */ /* 0x0005ea00081004ff */
[----:B------:R-:W-:Y:S01]  /*29e0*/  IMAD.U32 R6, RZ, RZ, UR7 ;  /* 0x00000007ff067e24 */ /* 0x000fe2000f8e00ff */
[----:B------:R-:W3:Y:S04]  /*29f0*/  SYNCS.PHASECHK.TRANS64.TRYWAIT P0, [UR4+0x90], R5 ;  /* 0x00009005ff0075a7 */ /* 0x000ee80008001104 */
[----:B------:R-:W-:Y:S01]  /*2a00*/  PRMT R6, R0, 0x654, R6 ;  /* 0x0000065400067816 */ /* 0x000fe20000000006 */
[----:B--23--:R-:W-:Y:S06]  /*2a10*/  @!P0 BRA `(.L_x_48) ;  /* 0x0000006c00a88947 */ /* 0x00cfec0003800000 */
.L_x_141:
[----:B------:R-:W-:Y:S01]  /*2a20*/  ULEA UR8, UR5, UR6, 0x4 ;  /* 0x0000000605087291 */ /* 0x000fe2000f8e20ff */
[----:B------:R-:W-:Y:S01]  /*2a30*/  SEL R3, R6, R3, !P2 ;  /* 0x0000000306037207 */ /* 0x000fe20005000000 */
[----:B------:R-:W-:Y:S01]  /*2a40*/  UIADD3 UR9, UPT, UPT, UR4, 0x80, URZ ;  /* 0x0000008004097890 */ /* 0x000fe2000fffe0ff */
[----:B--2---:R-:W-:Y:S01]  /*2a50*/  LEA R2, R11, UR6, 0x3 ;  /* 0x000000060b027c11 */ /* 0x004fe2000f8e18ff */
[----:B------:R-:W-:Y:S01]  /*2a60*/  UIADD3 UR8, UPT, UPT, UR8, 0x110, URZ ;  /* 0x0000011008087890 */ /* 0x000fe2000fffe0ff */
[----:B------:R2:W-:Y:S01]  /*2a70*/  @!P2 SYNCS.ARRIVE.TRANS64.RED RZ, [R3+URZ], R4 ;  /* 0x0000000403ffa9a7 */ /* 0x0005e200080004ff */
[----:B------:R-:W-:Y:S01]  /*2a80*/  UIADD3 UR4, UPT, UPT, UR5, 0x1, URZ ;  /* 0x0000000105047890 */ /* 0x000fe2000fffe0ff */
[----:B------:R-:W-:-:S03]  /*2a90*/  VIADD R8, R8, 0x1 ;  /* 0x0000000108087836 */ /* 0x000fc60000000000 */
[----:B------:R-:W-:Y:S02]  /*2aa0*/  UISETP.NE.AND UP0, UPT, UR4, 0x2, UPT ;  /* 0x000000020400788c */ /* 0x000fe4000bf05270 */
[----:B------:R-:W-:Y:S01]  /*2ab0*/  ISETP.NE.AND P0, PT, R8, 0x2, PT ;  /* 0x000000020800780c */ /* 0x000fe20003f05270 */
[----:B------:R-:W-:Y:S06]  /*2ac0*/  UGETNEXTWORKID.BROADCAST [UR8], [UR9] ;  /* 0x00000000080073ca */ /* 0x000fec0008000100 */
[----:B------:R-:W-:Y:S02]  /*2ad0*/  USEL UR7, URZ, 0x1, UP0 ;  /* 0x00000001ff077887 */ /* 0x000fe40008000000 */
[----:B------:R-:W-:-:S04]  /*2ae0*/  USEL UR5, UR4, URZ, UP0 ;  /* 0x000000ff04057287 */ /* 0x000fc80008000000 */
[----:B------:R-:W-:Y:S02]  /*2af0*/  LOP3.LUT R12, R12, UR7, RZ, 0x3c, !PT ;  /* 0x000000070c0c7c12 */ /* 0x000fe4000f8e3cff */
[----:B--2---:R-:W-:-:S04]  /*2b00*/  SHF.L.U32 R4, R10, 0x1f, RZ ;  /* 0x0000001f0a047819 */ /* 0x004fc800000006ff */
[----:B------:R-:W2:Y:S02]  /*2b10*/  SYNCS.PHASECHK.TRANS64.TRYWAIT P1, [R2+URZ+0x80], R4 ;  /* 0x00008004020075a7 */ /* 0x000ea400080211ff */
[----:B--2---:R-:W-:Y:S05]  /*2b20*/  @!P1 BRA `(.L_x_49) ;  /* 0x0000006c007c9947 */ /* 0x004fea0003800000 */
.L_x_142:
[C---:B--2---:R-:W-:Y:S01]  /*2b30*/  LEA R4, R11.reuse, UR6, 0x4 ;  /* 0x000000060b047c11 */ /* 0x044fe2000f8e20ff */
[----:B------:R-:W-:Y:S01]  /*2b40*/  VIADD R2, R2, 0x90 ;  /* 0x0000009002027836 */ /* 0x000fe20000000000 */
[----:B------:R-:W-:Y:S01]  /*2b50*/  SEL R8, R8, RZ, P0 ;  /* 0x000000ff08087207 */ /* 0x000fe20000000000 */
[----:B------:R-:W-:-:S03]  /*2b60*/  VIADD R11, R11, 0x1 ;  /* 0x000000010b0b7836 */ /* 0x000fc60000000000 */
[----:B------:R-:W2:Y:S01]  /*2b70*/  LDS.128 R4, [R4+0x110] ;  /* 0x0001100004047984 */ /* 0x000ea20000000c00 */
[----:B------:R-:W-:Y:S02]  /*2b80*/  PRMT R2, RZ, 0x654, R2 ;  /* 0x00000654ff027816 */ /* 0x000fe40000000002 */
[C---:B------:R-:W-:Y:S01]  /*2b90*/  ISETP.NE.AND P1, PT, R11.reuse, 0x2, PT ;  /* 0x000000020b00780c */ /* 0x040fe20003f25270 */
[----:B------:R-:W-:Y:S01]  /*2ba0*/  @!PT LDS RZ, [RZ] ;  /* 0x00000000fffff984 */ /* 0x000fe20000000800 */
[----:B------:R-:W-:Y:S01]  /*2bb0*/  @!PT LDS RZ, [RZ] ;  /* 0x00000000fffff984 */ /* 0x000fe20000000800 */
[----:B------:R-:W-:Y:S01]  /*2bc0*/  @!PT LDS RZ, [RZ] ;  /* 0x00000000fffff984 */ /* 0x000fe20000000800 */
[----:B------:R-:W-:Y:S01]  /*2bd0*/  @!PT LDS RZ, [RZ] ;  /* 0x00000000fffff984 */ /* 0x000fe20000000800 */
[----:B------:R3:W-:Y:S06]  /*2be0*/  MEMBAR.ALL.CTA ;  /* 0x0000000000007992 */ /* 0x0007ec0000008000 */
[----:B---3--:R-:W3:Y:S01]  /*2bf0*/  FENCE.VIEW.ASYNC.S ;  /* 0x00000000000073c6 */ /* 0x008ee20000000000 */
[----:B------:R-:W-:Y:S01]  /*2c00*/  SEL R11, R11, RZ, P1 ;  /* 0x000000ff0b0b7207 */ /* 0x000fe20000800000 */
[----:B---3--:R3:W-:Y:S01]  /*2c10*/  SYNCS.ARRIVE.TRANS64.RED.A1T0 RZ, [R2+URZ], RZ ;  /* 0x000000ff02ff79a7 */ /* 0x0087e200081004ff */
[----:B--2---:R-:W-:-:S02]  /*2c20*/  LOP3.LUT P3, RZ, R6, 0x1, RZ, 0xc0, !PT ;  /* 0x0000000106ff7812 */ /* 0x004fc4000786c0ff */
[----:B------:R-:W-:-:S04]  /*2c30*/  SEL R4, RZ, 0x1, P1 ;  /* 0x00000001ff047807 */ /* 0x000fc80000800000 */
[----:B------:R-:W-:Y:S02]  /*2c40*/  LOP3.LUT R10, R10, R4, RZ, 0x3c, !PT ;  /* 0x000000040a0a7212 */ /* 0x000fe400078e3cff */
[----:B---3--:R-:W-:-:S04]  /*2c50*/  SEL R2, RZ, 0x1, P0 ;  /* 0x00000001ff027807 */ /* 0x008fc80000000000 */
[----:B------:R-:W-:Y:S01]  /*2c60*/  LOP3.LUT R9, R9, R2, RZ, 0x3c, !PT ;  /* 0x0000000209097212 */ /* 0x000fe200078e3cff */
[----:B------:R-:W-:Y:S06]  /*2c70*/  @P3 BRA `(.L_x_50) ;  /* 0xfffffffc002c3947 */ /* 0x000fec000383ffff */
[----:B------:R-:W-:Y:S01]  /*2c80*/  ULEA UR4, UR5, UR6, 0x3 ;  /* 0x0000000605047291 */ /* 0x000fe2000f8e18ff */
[----:B------:R-:W-:-:S08]  /*2c90*/  SHF.L.U32 R2, R12, 0x1f, RZ ;  /* 0x0000001f0c027819 */ /* 0x000fd000000006ff */
[----:B------:R-:W2:Y:S02]  /*2ca0*/  SYNCS.PHASECHK.TRANS64 P0, [UR4+0x90], R2 ;  /* 0x00009002ff0075a7 */ /* 0x000ea40008001004 */
[----:B--2---:R-:W-:Y:S05]  /*2cb0*/  @P0 BRA `(.L_x_51) ;  /* 0x0000000000080947 */ /* 0x004fea0003800000 */
[----:B------:R-:W2:Y:S02]  /*2cc0*/  SYNCS.PHASECHK.TRANS64.TRYWAIT P0, [UR4+0x90], R2 ;  /* 0x00009002ff0075a7 */ /* 0x000ea40008001104 */
[----:B--2---:R-:W-:Y:S05]  /*2cd0*/  @!P0 BRA `(.L_x_52) ;  /* 0x0000006c00248947 */ /* 0x004fea0003800000 */
.L_x_51:
[----:B------:R-:W-:-:S04]  /*2ce0*/  UIADD3 UR7, UPT, UPT, UR5, 0x1, URZ ;  /* 0x0000000105077890 */ /* 0x000fc8000fffe0ff */
[----:B------:R-:W-:-:S04]  /*2cf0*/  UISETP.NE.AND UP0, UPT, UR7, 0x2, UPT ;  /* 0x000000020700788c */ /* 0x000fc8000bf05270 */
[----:B------:R-:W-:Y:S02]  /*2d00*/  USEL UR8, URZ, 0x1, UP0 ;  /* 0x00000001ff087887 */ /* 0x000fe40008000000 */
[----:B------:R-:W-:-:S04]  /*2d10*/  USEL UR7, UR7, URZ, UP0 ;  /* 0x000000ff07077287 */ /* 0x000fc80008000000 */
[----:B------:R-:W-:Y:S01]  /*2d20*/  ULEA UR7, UR7, UR6, 0x3 ;  /* 0x0000000607077291 */ /* 0x000fe2000f8e18ff */
[----:B--2---:R-:W-:-:S04]  /*2d30*/  LOP3.LUT R2, R12, UR8, RZ, 0x3c, !PT ;  /* 0x000000080c027c12 */ /* 0x004fc8000f8e3cff */
[----:B------:R-:W-:-:S04]  /*2d40*/  SHF.L.U32 R0, R2, 0x1f, RZ ;  /* 0x0000001f02007819 */ /* 0x000fc800000006ff */
[----:B------:R-:W2:Y:S02]  /*2d50*/  SYNCS.PHASECHK.TRANS64 P0, [UR7+0x90], R0 ;  /* 0x00009000ff0075a7 */ /* 0x000ea40008001007 */
[----:B-12---:R-:W-:Y:S05]  /*2d60*/  @P0 EXIT ;  /* 0x000000000000094d */ /* 0x006fea0003800000 */
[----:B------:R-:W-:Y:S02]  /*2d70*/  SHF.L.U32 R2, R2, 0x1f, RZ ;  /* 0x0000001f02027819 */ /* 0x000fe400000006ff */
[----:B------:R-:W-:-:S07]  /*2d80*/  MOV R0, UR7 ;  /* 0x0000000700007c02 */ /* 0x000fce0008000f00 */
.L_x_53:
[----:B-1----:R1:W2:Y:S02]  /*2d90*/  SYNCS.PHASECHK.TRANS64.TRYWAIT P0, [R0+URZ+0x90], R2 ;  /* 0x00009002000075a7 */ /* 0x0022a400080011ff */
[----:B--2---:R-:W-:Y:S05]  /*2da0*/  @!P0 NANOSLEEP.SYNCS 0x989680 ;  /* 0x009896800000895d */ /* 0x004fea0003900000 */
[----:B------:R-:W2:Y:S02]  /*2db0*/  @!P0 SYNCS.PHASECHK.TRANS64 P0, [R0+URZ+0x90], R2 ;  /* 0x00009002000085a7 */ /* 0x000ea400080010ff */
[----:B--2---:R-:W-:Y:S05]  /*2dc0*/  @P0 EXIT ;  /* 0x000000000000094d */ /* 0x004fea0003800000 */
[----:B------:R-:W-:Y:S05]  /*2dd0*/  BRA `(.L_x_53) ;  /* 0xfffffffc00ec7947 */ /* 0x000fea000383ffff */
.L_x_46:
[----:B------:R-:W-:Y:S05]  /*2de0*/  BRA.U UP4, `(.L_x_54) ;  /* 0x0000000d049c7547 */ /* 0x000fea000b800000 */
[----:B------:R-:W-:Y:S01]  /*2df0*/  UMOV UR4, 0x40 ;  /* 0x0000004000047882 */ /* 0x000fe20000000000 */
[----:B------:R-:W-:Y:S01]  /*2e00*/  NOP ;  /* 0x0000000000007918 */ /* 0x000fe20000000000 */
[----:B------:R-:W-:Y:S01]  /*2e10*/  ULEA UR5, UR45, UR4, 0x18 ;  /* 0x000000042d057291 */ /* 0x000fe2000f8ec0ff */
[----:B------:R-:W-:Y:S02]  /*2e20*/  UMOV UR6, 0x400 ;  /* 0x0000040000067882 */ /* 0x000fe40000000000 */
[----:B------:R-:W-:-:S06]  /*2e30*/  ULEA UR6, UR45, UR6, 0x18 ;  /* 0x000000062d067291 */ /* 0x000fcc000f8ec0ff */
[----:B------:R-:W2:Y:S02]  /*2e40*/  LDS.U8 R0, [UR5+0x1c] ;  /* 0x00001c05ff007984 */ /* 0x000ea40008000000 */
[----:B--2---:R-:W-:-:S13]  /*2e50*/  ISETP.NE.AND P0, PT, R0, RZ, PT ;  /* 0x000000ff0000720c */ /* 0x004fda0003f05270 */
[----:B------:R-:W-:Y:S05]  /*2e60*/  @P0 BRA `(.L_x_55) ;  /* 0x0000000000580947 */ /* 0x000fea0003800000 */
[----:B------:R-:W-:-:S13]  /*2e70*/  ELECT P0, URZ, PT ;  /* 0x0000000000ff782f */ /* 0x000fda0003800000 */
[----:B------:R-:W-:Y:S05]  /*2e80*/  @!P0 BRA `(.L_x_56) ;  /* 0x0000000000608947 */ /* 0x000fea0003800000 */
[----:B------:R-:W-:Y:S01]  /*2e90*/  UMOV UR4, 0x10 ;  /* 0x0000001000047882 */ /* 0x000fe20000000000 */
[----:B------:R-:W-:Y:S01]  /*2ea0*/  HFMA2 R0, -RZ, RZ, 0, 5.9604644775390625e-08 ;  /* 0x00000001ff007431 */ /* 0x000fe200000001ff */
[----:B------:R-:W-:-:S03]  /*2eb0*/  MOV R3, 0xffff ;  /* 0x0000ffff00037802 */ /* 0x000fc60000000f00 */
[----:B------:R-:W-:Y:S04]  /*2ec0*/  DEPBAR.LE SB2, 0x36 ;  /* 0x0000ad800000791a */ /* 0x000fe80000000000 */
[----:B------:R-:W2:Y:S02]  /*2ed0*/  UTCATOMSWS.FIND_AND_SET.ALIGN UP0, UR4, UR4 ;  /* 0x00000004000475e3 */ /* 0x000ea40008000800 */
[----:B--2---:R-:W-:Y:S01]  /*2ee0*/  MOV R4, UR4 ;  /* 0x0000000400047c02 */ /* 0x004fe20008000f00 */
[----:B------:R-:W-:Y:S06]  /*2ef0*/  BRA.U UP0, `(.L_x_57) ;  /* 0x0000000100187547 */ /* 0x000fec000b800000 */
.L_x_58:
[----:B------:R-:W-:Y:S05]  /*2f00*/  NANOSLEEP 0x64 ;  /* 0x000000640000795d */ /* 0x000fea0003800000 */
[----:B------:R-:W-:-:S05]  /*2f10*/  UMOV UR4, 0x10 ;  /* 0x0000001000047882 */ /* 0x000fca0000000000 */
[----:B------:R-:W-:Y:S04]  /*2f20*/  DEPBAR.LE SB2, 0x36 ;  /* 0x0000ad800000791a */ /* 0x000fe80000000000 */
[----:B------:R-:W2:Y:S02]  /*2f30*/  UTCATOMSWS.FIND_AND_SET.ALIGN UP0, UR4, UR4 ;  /* 0x00000004000475e3 */ /* 0x000ea40008000800 */
[----:B--2---:R-:W-:Y:S01]  /*2f40*/  MOV R4, UR4 ;  /* 0x0000000400047c02 */ /* 0x004fe20008000f00 */
[----:B------:R-:W-:Y:S05]  /*2f50*/  BRA.U !UP0, `(.L_x_58) ;  /* 0xfffffffd08e87547 */ /* 0x000fea000b83ffff */
.L_x_57:
[-C--:B------:R-:W-:Y:S02]  /*2f60*/  SHF.L.U32 R3, R3, R4.reuse, RZ ;  /* 0x0000000403037219 */ /* 0x080fe400000006ff */
[----:B------:R-:W-:Y:S01]  /*2f70*/  SHF.L.U32 R0, R0, R4, RZ ;  /* 0x0000000400007219 */ /* 0x000fe200000006ff */
[----:B------:R-:W-:Y:S02]  /*2f80*/  IMAD.SHL.U32 R4, R4, 0x20, RZ ;  /* 0x0000002004047824 */ /* 0x000fe400078e00ff */
[----:B------:R2:W-:Y:S04]  /*2f90*/  ATOMS.OR RZ, [UR5+0x14], R3 ;  /* 0x00001403ffff798c */ /* 0x0005e8000b000005 */
[----:B------:R2:W-:Y:S04]  /*2fa0*/  ATOMS.OR RZ, [UR5+0x18], R0 ;  /* 0x00001800ffff798c */ /* 0x0005e8000b000005 */
[----:B------:R2:W-:Y:S01]  /*2fb0*/  STS [UR6+0x130], R4 ;  /* 0x00013004ff007988 */ /* 0x0005e20008000806 */
[----:B------:R-:W-:Y:S05]  /*2fc0*/  BRA `(.L_x_56) ;  /* 0x0000000000107947 */ /* 0x000fea0003800000 */
.L_x_55:
[----:B------:R-:W-:Y:S02]  /*2fd0*/  MOV R0, 0xffffffff ;  /* 0xffffffff00007802 */ /* 0x000fe40000000f00 */
[----:B------:R-:W-:-:S03]  /*2fe0*/  MOV R4, 0x3010 ;  /* 0x0000301000047802 */ /* 0x000fc60000000f00 */
[----:B------:R2:W-:Y:S04]  /*2ff0*/  STS [UR6+0x130], R0 ;  /* 0x00013000ff007988 */ /* 0x0005e80008000806 */
[----:B-12--5:R-:W-:Y:S05]  /*3000*/  CALL.REL.NOINC `($__internal_1_$__cuda_sm10x_tcgen05_guardrail_trap_phase_invalid_during_alloc) ;  /* 0x00000070006c7944 */ /* 0x026fea0003c00000 */
.L_x_56:
[----:B------:R-:W-:Y:S05]  /*3010*/  WARPSYNC.ALL ;  /* 0x0000000000007948 */ /* 0x000fea0003800000 */
[----:B------:R-:W3:Y:S01]  /*3020*/  S2UR UR4, SR_CgaCtaId ;  /* 0x00000000000479c3 */ /* 0x000ee20000008800 */
[----:B------:R-:W-:Y:S01]  /*3030*/  UMOV UR17, 0x400 ;  /* 0x0000040000117882 */ /* 0x000fe20000000000 */
[----:B------:R-:W-:-:S06]  /*3040*/  NOP ;  /* 0x0000000000007918 */ /* 0x000fcc0000000000 */
[----:B------:R-:W-:Y:S06]  /*3050*/  BAR.ARV 0x6, 0xa0 ;  /* 0x0182800000007b1d */ /* 0x000fec0000002000 */
[----:B------:R-:W4:Y:S01]  /*3060*/  LDCU UR5, c[0x0][0x38c] ;  /* 0x00007180ff0577ac */ /* 0x000f220008000800 */
[----:B------:R-:W-:Y:S01]  /*3070*/  LOP3.LUT R2, R2, 0xffff, RZ, 0xc0, !PT ;  /* 0x0000ffff02027812 */ /* 0x000fe200078ec0ff */
[----:B------:R-:W-:Y:S01]  /*3080*/  IMAD.MOV.U32 R11, RZ, RZ, 0x1 ;  /* 0x00000001ff0b7424 */ /* 0x000fe200078e00ff */
[----:B------:R-:W-:Y:S01]  /*3090*/  CS2R R8, SRZ ;  /* 0x0000000000087805 */ /* 0x000fe2000001ff00 */
[----:B------:R-:W1:Y:S01]  /*30a0*/  LDCU UR8, c[0x0][0x38c] ;  /* 0x00007180ff0877ac */ /* 0x000e620008000800 */
[----:B------:R-:W-:Y:S01]  /*30b0*/  R2UR UR19, R2 ;  /* 0x00000000021372ca */ /* 0x000fe200000e0000 */
[----:B------:R-:W-:Y:S01]  /*30c0*/  IMAD.MOV.U32 R10, RZ, RZ, RZ ;  /* 0x000000ffff0a7224 */ /* 0x000fe200078e00ff */
[----:B------:R-:W-:Y:S01]  /*30d0*/  UMOV UR22, URZ ;  /* 0x000000ff00167c82 */ /* 0x000fe20008000000 */
[----:B------:R-:W-:Y:S01]  /*30e0*/  UMOV UR14, URZ ;  /* 0x000000ff000e7c82 */ /* 0x000fe20008000000 */
[----:B---3--:R-:W-:Y:S01]  /*30f0*/  ULEA UR17, UR4, UR17, 0x18 ;  /* 0x0000001104117291 */ /* 0x008fe2000f8ec0ff */
[----:B------:R-:W-:Y:S01]  /*3100*/  UMOV UR26, 0x0 ;  /* 0x00000000001a7882 */ /* 0x000fe20000000000 */
[----:B------:R-:W-:-:S02]  /*3110*/  UMOV UR27, 0x44004a0 ;  /* 0x044004a0001b7882 */ /* 0x000fc40000000000 */
[----:B------:R-:W-:Y:S02]  /*3120*/  UIADD3 UR6, UPT, UPT, UR17, 0x6400, URZ ;  /* 0x0000640011067890 */ /* 0x000fe4000fffe0ff */
[----:B------:R-:W-:Y:S02]  /*3130*/  UIADD3 UR7, UPT, UPT, UR17, 0x9400, URZ ;  /* 0x0000940011077890 */ /* 0x000fe4000fffe0ff */
[----:B----4-:R-:W-:Y:S01]  /*3140*/  UIADD3 UR5, UPT, UPT, UR5, 0x3f, URZ ;  /* 0x0000003f05057890 */ /* 0x010fe2000fffe0ff */
[----:B--2---:R-:W2:Y:S01]  /*3150*/  LDS R0, [UR17+0x130] ;  /* 0x00013011ff007984 */ /* 0x004ea20008000800 */
[----:B------:R-:W-:Y:S02]  /*3160*/  USHF.R.U32.HI UR6, URZ, 0x4, UR6 ;  /* 0x00000004ff067899 */ /* 0x000fe40008011606 */
[----:B------:R-:W-:Y:S02]  /*3170*/  USHF.R.S32.HI UR4, URZ, 0x1f, UR5 ;  /* 0x0000001fff047899 */ /* 0x000fe40008011405 */
[----:B------:R-:W-:-:S02]  /*3180*/  ULOP3.LUT UR6, UR6, 0x3fff, URZ, 0xc0, !UPT ;  /* 0x00003fff06067892 */ /* 0x000fc4000f8ec0ff */
[----:B------:R-:W-:Y:S02]  /*3190*/  ULEA.HI UR4, UR4, UR5, URZ, 0x6 ;  /* 0x0000000504047291 */ /* 0x000fe4000f8f30ff */
[----:B------:R-:W-:Y:S02]  /*31a0*/  USHF.R.U32.HI UR5, URZ, 0x4, UR7 ;  /* 0x00000004ff057899 */ /* 0x000fe40008011607 */
[----:B------:R-:W-:Y:S02]  /*31b0*/  USHF.R.S32.HI UR28, URZ, 0x6, UR4 ;  /* 0x00000006ff1c7899 */ /* 0x000fe40008011404 */
[----:B------:R-:W-:Y:S02]  /*31c0*/  ULOP3.LUT UR5, UR5, 0x3fff, URZ, 0xc0, !UPT ;  /* 0x00003fff05057892 */ /* 0x000fe4000f8ec0ff */
[----:B------:R-:W-:Y:S02]  /*31d0*/  UISETP.LT.AND UP0, UPT, UR28, 0x1, UPT ;  /* 0x000000011c00788c */ /* 0x000fe4000bf01270 */
[----:B------:R-:W-:-:S02]  /*31e0*/  ULOP3.LUT UR20, UR6, 0x10000, URZ, 0xfc, !UPT ;  /* 0x0001000006147892 */ /* 0x000fc4000f8efcff */
[----:B------:R-:W-:Y:S02]  /*31f0*/  USEL UR29, UR28, 0x1, !UP0 ;  /* 0x000000011c1d7887 */ /* 0x000fe4000c000000 */
[----:B------:R-:W-:Y:S02]  /*3200*/  ULOP3.LUT UR21, UR5, 0x10000, URZ, 0xfc, !UPT ;  /* 0x0001000005157892 */ /* 0x000fe4000f8efcff */
[----:B------:R-:W-:Y:S02]  /*3210*/  UIADD3 UR29, UPT, UPT, -UR29, URZ, URZ ;  /* 0x000000ff1d1d7290 */ /* 0x000fe4000fffe1ff */
[----:B-1----:R-:W-:Y:S01]  /*3220*/  UISETP.GE.AND UP4, UPT, UR8, 0x1, UPT ;  /* 0x000000010800788c */ /* 0x002fe2000bf86270 */
[----:B------:R-:W-:Y:S01]  /*3230*/  UMOV UR24, 0x0 ;  /* 0x0000000000187882 */ /* 0x000fe20000000000 */
[----:B------:R-:W-:Y:S01]  /*3240*/  UMOV UR25, 0x44004a0 ;  /* 0x044004a000197882 */ /* 0x000fe20000000000 */
[----:B--2---:R-:W-:-:S15]  /*3250*/  R2UR UR30, R0 ;  /* 0x00000000001e72ca */ /* 0x004fde00000e0000 */
.L_x_65:
[----:B------:R-:W-:Y:S02]  /*3260*/  LEA R0, R10, UR17, 0x3 ;  /* 0x000000110a007c11 */ /* 0x000fe4000f8e18ff */
[----:B------:R-:W-:Y:S02]  /*3270*/  SHF.L.U32 R2, R9, 0x1f, RZ ;  /* 0x0000001f09027819 */ /* 0x000fe400000006ff */
[----:B------:R-:W-:Y:S01]  /*3280*/  PLOP3.LUT P0, PT, PT, PT, UP4, 0x80, 0x8 ;  /* 0x000000000008781c */ /* 0x000fe20003f0f048 */
[----:B------:R-:W-:Y:S01]  /*3290*/  VIADD R3, R0, 0x90 ;  /* 0x0000009000037836 */ /* 0x000fe20000000000 */
[----:B-1----:R-:W1:Y:S02]  /*32a0*/  SYNCS.PHASECHK.TRANS64.TRYWAIT P1, [R0+URZ+0x80], R2 ;  /* 0x00008002000075a7 */ /* 0x002e6400080211ff */
[----:B-1-3--:R-:W-:Y:S09]  /*32b0*/  @!P1 BRA `(.L_x_59) ;  /* 0x0000006400c49947 */ /* 0x00aff20003800000 */
.L_x_144:
[----:B------:R-:W-:Y:S01]  /*32c0*/  LEA R4, R10, UR17, 0x4 ;  /* 0x000000110a047c11 */ /* 0x000fe2000f8e20ff */
[----:B------:R-:W-:Y:S01]  /*32d0*/  @UP4 ULEA UR4, UR14, UR17, 0x3 ;  /* 0x000000110e044291 */ /* 0x000fe2000f8e18ff */
[----:B------:R-:W-:Y:S01]  /*32e0*/  PLOP3.LUT P2, PT, PT, PT, PT, 0x80, 0x8 ;  /* 0x000000000008781c */ /* 0x000fe20003f4f070 */
[----:B------:R-:W-:Y:S01]  /*32f0*/  ULEA UR23, UR22, UR17, 0x3 ;  /* 0x0000001116177291 */ /* 0x000fe2000f8e18ff */
[----:B------:R-:W-:Y:S02]  /*3300*/  PRMT R3, RZ, 0x654, R3 ;  /* 0x00000654ff037816 */ /* 0x000fe40000000003 */
[----:B------:R-:W2:Y:S01]  /*3310*/  LDS.128 R4, [R4+0x110] ;  /* 0x0001100004047984 */ /* 0x000ea20000000c00 */
[----:B-1----:R-:W-:Y:S02]  /*3320*/  @P0 SHF.L.U32 R2, R8, 0x1f, RZ ;  /* 0x0000001f08020819 */ /* 0x002fe400000006ff */
[----:B------:R-:W-:Y:S01]  /*3330*/  SHF.L.U32 R0, R11, 0x1f, RZ ;  /* 0x0000001f0b007819 */ /* 0x000fe200000006ff */
[----:B------:R-:W-:Y:S01]  /*3340*/  @!PT LDS RZ, [RZ] ;  /* 0x00000000fffff984 */ /* 0x000fe20000000800 */
[----:B------:R-:W-:Y:S01]  /*3350*/  @!PT LDS RZ, [RZ] ;  /* 0x00000000fffff984 */ /* 0x000fe20000000800 */
[----:B------:R-:W-:Y:S01]  /*3360*/  @!PT LDS RZ, [RZ] ;  /* 0x00000000fffff984 */ /* 0x000fe20000000800 */
[----:B------:R-:W-:Y:S01]  /*3370*/  @!PT LDS RZ, [RZ] ;  /* 0x00000000fffff984 */ /* 0x000fe20000000800 */
[----:B------:R1:W-:Y:S06]  /*3380*/  MEMBAR.ALL.CTA ;  /* 0x0000000000007992 */ /* 0x0003ec0000008000 */
[----:B-1----:R-:W1:Y:S02]  /*3390*/  FENCE.VIEW.ASYNC.S ;  /* 0x00000000000073c6 */ /* 0x002e640000000000 */
[----:B-1----:R1:W-:Y:S01]  /*33a0*/  SYNCS.ARRIVE.TRANS64.RED.A1T0 RZ, [R3+URZ], RZ ;  /* 0x000000ff03ff79a7 */ /* 0x0023e200081004ff */
[----:B------:R1:W3:Y:S01]  /*33b0*/  @P0 SYNCS.PHASECHK.TRANS64.TRYWAIT P2, [UR4], R2 ;  /* 0x00000002ff0005a7 */ /* 0x0002e20008041104 */
[----:B------:R-:W-:Y:S01]  /*33c0*/  ULEA.HI UR4, UR22, UR22, URZ, 0x1 ;  /* 0x0000001616047291 */ /* 0x000fe2000f8f08ff */
[----:B--2---:R-:W-:-:S03]  /*33d0*/  LOP3.LUT P1, RZ, R6, 0x1, RZ, 0xc0, !PT ;  /* 0x0000000106ff7812 */ /* 0x004fc6000782c0ff */
[----:B------:R-:W-:Y:S02]  /*33e0*/  USHF.L.U32 UR18, UR4, 0x7, URZ ;  /* 0x0000000704127899 */ /* 0x000fe400080006ff */
[----:B------:R-:W-:Y:S02]  /*33f0*/  ULOP3.LUT UR4, UR4, 0xffe, URZ, 0xc0, !UPT ;  /* 0x00000ffe04047892 */ /* 0x000fe4000f8ec0ff */
[----:B------:R-:W-:Y:S02]  /*3400*/  ULOP3.LUT UR18, UR18, 0xffffff00, URZ, 0xc0, !UPT ;  /* 0xffffff0012127892 */ /* 0x000fe4000f8ec0ff */
[----:B------:R-:W-:Y:S02]  /*3410*/  UIADD3 UR4, UPT, UPT, -UR4, UR22, URZ ;  /* 0x0000001604047290 */ /* 0x000fe4000fffe1ff */
[----:B------:R-:W-:Y:S01]  /*3420*/  UIADD3 UR18, UPT, UPT, UR30, UR18, URZ ;  /* 0x000000121e127290 */ /* 0x000fe2000fffe0ff */
[----:B------:R-:W2:Y:S03]  /*3430*/  SYNCS.PHASECHK.TRANS64.TRYWAIT P0, [UR23+0xc0], R0 ;  /* 0x0000c000ff0075a7 */ /* 0x000ea60008001117 */
[----:B------:R-:W-:Y:S01]  /*3440*/  ULEA UR18, UR4, UR18, 0x14 ;  /* 0x0000001204127291 */ /* 0x000fe2000f8ea0ff */
[----:B-123--:R-:W-:Y:S11]  /*3450*/  @!P0 BRA `(.L_x_60) ;  /* 0x0000006400708947 */ /* 0x00eff60003800000 */
.L_x_146:
[----:B------:R-:W-:Y:S01]  /*3460*/  IADD3 R10, PT, PT, R10, 0x1, RZ ;  /* 0x000000010a0a7810 */ /* 0x000fe20007ffe0ff */
[----:B------:R-:W-:Y:S06]  /*3470*/  BRA.U !UP4, `(.L_x_61) ;  /* 0x000000010c987547 */ /* 0x000fec000b800000 */
[----:B------:R-:W-:Y:S01]  /*3480*/  UPLOP3.LUT UP2, UPT, UPT, UPT, UPT, 0x40, 0x4 ;  /* 0x000000000004789c */ /* 0x000fe20003f4e870 */
[----:B------:R-:W-:Y:S01]  /*3490*/  UMOV UR16, UR29 ;  /* 0x0000001d00107c82 */ /* 0x000fe20008000000 */
[----:B------:R-:W-:Y:S01]  /*34a0*/  UMOV UR15, UR28 ;  /* 0x0000001c000f7c82 */ /* 0x000fe20008000000 */
[----:B------:R-:W-:-:S08]  /*34b0*/  UMOV UR6, UR14 ;  /* 0x0000000e00067c82 */ /* 0x000fd00008000000 */
.L_x_64:
[----:B------:R-:W-:Y:S02]  /*34c0*/  UIADD3 UR16, UPT, UPT, UR16, 0x1, URZ ;  /* 0x0000000110107890 */ /* 0x000fe4000fffe0ff */
[----:B--2---:R-:W-:Y:S02]  /*34d0*/  ULEA UR5, UR6, UR17, 0x3 ;  /* 0x0000001106057291 */ /* 0x004fe4000f8e18ff */
[----:B------:R-:W-:Y:S01]  /*34e0*/  UISETP.NE.AND UP3, UPT, UR16, URZ, UPT ;  /* 0x000000ff1000728c */ /* 0x000fe2000bf65270 */
[----:B---3--:R-:W-:Y:S10]  /*34f0*/  @P2 BRA `(.L_x_62) ;  /* 0x00000000000c2947 */ /* 0x008ff40003800000 */
[----:B-1----:R-:W-:Y:S04]  /*3500*/  SHF.L.U32 R2, R8, 0x1f, RZ ;  /* 0x0000001f08027819 */ /* 0x002fe800000006ff */
[----:B------:R-:W1:Y:S02]  /*3510*/  SYNCS.PHASECHK.TRANS64.TRYWAIT P0, [UR5], R2 ;  /* 0x00000002ff0075a7 */ /* 0x000e640008001105 */
[----:B-1----:R-:W-:Y:S05]  /*3520*/  @!P0 BRA `(.L_x_63) ;  /* 0x0000006400548947 */ /* 0x002fea0003800000 */
.L_x_62:
[----:B------:R-:W-:Y:S01]  /*3530*/  UISETP.NE.AND UP0, UPT, UR15, 0x1, UPT ;  /* 0x000000010f00788c */ /* 0x000fe2000bf05270 */
[----:B------:R-:W-:Y:S01]  /*3540*/  PLOP3.LUT P2, PT, PT, PT, PT, 0x80, 0x8 ;  /* 0x000000000008781c */ /* 0x000fe20003f4f070 */
[----:B------:R-:W-:Y:S02]  /*3550*/  UIADD3 UR4, UPT, UPT, UR6, 0x1, URZ ;  /* 0x0000000106047890 */ /* 0x000fe4000fffe0ff */
[----:B------:R-:W-:Y:S02]  /*3560*/  ULEA UR12, UR6, UR21, 0xa ;  /* 0x00000015060c7291 */ /* 0x000fe4000f8e50ff */
[----:B------:R-:W-:Y:S01]  /*3570*/  UISETP.NE.AND UP1, UPT, UR4, 0x3, UPT ;  /* 0x000000030400788c */ /* 0x000fe2000bf25270 */
[----:B------:R-:W-:Y:S01]  /*3580*/  PLOP3.LUT P0, PT, PT, PT, UP0, 0x80, 0x8 ;  /* 0x000000000008781c */ /* 0x000fe20003f0f008 */
[----:B------:R-:W-:Y:S02]  /*3590*/  UIADD3 UR10, UPT, UPT, UR12, 0x2, URZ ;  /* 0x000000020c0a7890 */ /* 0x000fe4000fffe0ff */
[----:B------:R-:W-:Y:S02]  /*35a0*/  USEL UR7, URZ, 0x1, UP1 ;  /* 0x00000001ff077887 */ /* 0x000fe40008800000 */
[----:B------:R-:W-:Y:S02]  /*35b0*/  USEL UR14, UR4, URZ, UP1 ;  /* 0x000000ff040e7287 */ /* 0x000fe40008800000 */
[----:B------:R-:W-:Y:S02]  /*35c0*/  UIADD3 UR15, UPT, UPT, UR15, -0x1, URZ ;  /* 0xffffffff0f0f7890 */ /* 0x000fe4000fffe0ff */
[----:B------:R-:W-:Y:S01]  /*35d0*/  @UP0 ULEA UR4, UR14, UR17, 0x3 ;  /* 0x000000110e040291 */ /* 0x000fe2000f8e18ff */
[----:B------:R-:W-:Y:S01]  /*35e0*/  LOP3.LUT R8, R8, UR7, RZ, 0x3c, !PT ;  /* 0x0000000708087c12 */ /* 0x000fe2000f8e3cff */
[----:B------:R-:W-:Y:S01]  /*35f0*/  UIADD3 UR7, UPT, UPT, UR5, 0x18, URZ ;  /* 0x0000001805077890 */ /* 0x000fe2000fffe0ff */
[----:B------:R-:W-:Y:S02]  /*3600*/  UMOV UR13, 0x80004020 ;  /* 0x80004020000d7882 */ /* 0x000fe40000000000 */
[----:B-1----:R-:W-:Y:S01]  /*3610*/  @P0 SHF.L.U32 R0, R8, 0x1f, RZ ;  /* 0x0000001f08000819 */ /* 0x002fe200000006ff */
[----:B------:R-:W-:Y:S01]  /*3620*/  UMOV UR5, 0x80004020 ;  /* 0x8000402000057882 */ /* 0x000fe20000000000 */
[----:B------:R-:W-:Y:S01]  /*3630*/  UMOV UR11, 0x80004020 ;  /* 0x80004020000b7882 */ /* 0x000fe20000000000 */
[----:B------:R-:W-:Y:S01]  /*3640*/  UMOV UR9, 0x80004020 ;  /* 0x8000402000097882 */ /* 0x000fe20000000000 */
[----:B------:R2:W3:Y:S01]  /*3650*/  @P0 SYNCS.PHASECHK.TRANS64.TRYWAIT P2, [UR4], R0 ;  /* 0x00000000ff0005a7 */ /* 0x0004e20008041104 */
[----:B------:R-:W-:Y:S03]  /*3660*/  ULEA UR4, UR6, UR20, 0x8 ;  /* 0x0000001406047291 */ /* 0x000fe6000f8e40ff */
[----:B------:R-:W-:Y:S01]  /*3670*/  UMOV UR6, UR14 ;  /* 0x0000000e00067c82 */ /* 0x000fe20008000000 */
[----:B------:R-:W-:Y:S05]  /*3680*/  UIADD3 UR8, UPT, UPT, UR4, 0x2, URZ ;  /* 0x0000000204087890 */ /* 0x000fea000fffe0ff */
[----:B------:R2:W-:Y:S01]  /*3690*/  UTCIMMA gdesc[UR4], gdesc[UR12], tmem[UR18], tmem[UR26], idesc[UR27], UP2 ;  /* 0x00ff1a0c040075ea */ /* 0x0005e20009000112 */
[----:B------:R-:W-:Y:S03]  /*36a0*/  UPLOP3.LUT UP2, UPT, UPT, UPT, UPT, 0x80, 0x8 ;  /* 0x000000000008789c */ /* 0x000fe60003f4f070 */
[----:B------:R2:W-:Y:S01]  /*36b0*/  UTCIMMA gdesc[UR8], gdesc[UR10], tmem[UR18], tmem[UR24], idesc[UR25], UPT ;  /* 0x00ff180a080075ea */ /* 0x0005e2000b800112 */
[----:B------:R2:W-:Y:S01]  /*36c0*/  UTCBAR.MULTICAST [UR7], URZ, UR19 ;  /* 0x000000ff070073e9 */ /* 0x0005e20008000813 */
[----:B------:R-:W-:Y:S06]  /*36d0*/  BRA.U UP3, `(.L_x_64) ;  /* 0xfffffffd03787547 */ /* 0x000fec000b83ffff */
.L_x_61:
[----:B--2---:R-:W-:Y:S01]  /*36e0*/  UIADD3 UR4, UPT, UPT, UR22, 0x1, URZ ;  /* 0x0000000116047890 */ /* 0x004fe2000fffe0ff */
[C---:B------:R-:W-:Y:S01]  /*36f0*/  ISETP.NE.AND P0, PT, R10.reuse, 0x2, PT ;  /* 0x000000020a00780c */ /* 0x040fe20003f05270 */
[----:B------:R-:W-:Y:S02]  /*3700*/  UIADD3 UR5, UPT, UPT, UR23, 0xa0, URZ ;  /* 0x000000a017057890 */ /* 0x000fe4000fffe0ff */
[----:B------:R-:W-:Y:S01]  /*3710*/  UISETP.NE.AND UP0, UPT, UR4, 0x4, UPT ;  /* 0x000000040400788c */ /* 0x000fe2000bf05270 */
[----:B-1----:R-:W-:Y:S02]  /*3720*/  SEL R0, RZ, 0x1, P0 ;  /* 0x00000001ff007807 */ /* 0x002fe40000000000 */
[----:B------:R-:W-:Y:S01]  /*3730*/  SEL R10, R10, RZ, P0 ;  /* 0x000000ff0a0a7207 */ /* 0x000fe20000000000 */
[----:B------:R-:W-:Y:S01]  /*3740*/  USEL UR6, URZ, 0x1, UP0 ;  /* 0x00000001ff067887 */ /* 0x000fe20008000000 */
[----:B------:R-:W-:Y:S01]  /*3750*/  LOP3.LUT R9, R9, R0, RZ, 0x3c, !PT ;  /* 0x0000000009097212 */ /* 0x000fe200078e3cff */
[----:B------:R-:W-:Y:S01]  /*3760*/  USEL UR22, UR4, URZ, UP0 ;  /* 0x000000ff04167287 */ /* 0x000fe20008000000 */
[----:B------:R1:W-:Y:S03]  /*3770*/  UTCBAR [UR5], URZ ;  /* 0x000000ff050073e9 */ /* 0x0003e600080000ff */
[----:B------:R-:W-:Y:S01]  /*3780*/  LOP3.LUT R11, R11, UR6, RZ, 0x3c, !PT ;  /* 0x000000060b0b7c12 */ /* 0x000fe2000f8e3cff */
[----:B------:R-:W-:Y:S07]  /*3790*/  @P1 BRA `(.L_x_65) ;  /* 0xfffffff800b01947 */ /* 0x000fee000383ffff */
[----:B------:R-:W2:Y:S01]  /*37a0*/  S2UR UR8, SR_CgaCtaId ;  /* 0x00000000000879c3 */ /* 0x000ea20000008800 */
[----:B------:R-:W-:Y:S01]  /*37b0*/  ELECT P0, URZ, PT ;  /* 0x0000000000ff782f */ /* 0x000fe20003800000 */
[----:B------:R-:W-:Y:S01]  /*37c0*/  IMAD.MOV.U32 R0, RZ, RZ, 0x1 ;  /* 0x00000001ff007424 */ /* 0x000fe200078e00ff */
[----:B------:R-:W-:Y:S01]  /*37d0*/  UIADD3 UR17, UPT, UPT, UR17, 0xc0, URZ ;  /* 0x000000c011117890 */ /* 0x000fe2000fffe0ff */
[----:B------:R-:W-:Y:S01]  /*37e0*/  SHF.L.U32 R2, R11, 0x1f, RZ ;  /* 0x0000001f0b027819 */ /* 0x000fe200000006ff */
[----:B------:R-:W-:-:S03]  /*37f0*/  UMOV UR4, 0x40 ;  /* 0x0000004000047882 */ /* 0x000fc60000000000 */
[----:B------:R-:W-:Y:S01]  /*3800*/  UVIRTCOUNT.DEALLOC.SMPOOL 0x80 ;  /* 0x000000800000784c */ /* 0x000fe20000000000 */
[----:B--2---:R-:W-:Y:S02]  /*3810*/  ULEA UR8, UR8, UR4, 0x18 ;  /* 0x0000000408087291 */ /* 0x004fe4000f8ec0ff */
[----:B------:R-:W-:-:S07]  /*3820*/  ULEA UR4, UR22, UR17, 0x3 ;  /* 0x0000001116047291 */ /* 0x000fce000f8e18ff */
[----:B------:R2:W-:Y:S02]  /*3830*/  @P0 STS.U8 [UR8+0x1c], R0 ;  /* 0x00001c00ff000988 */ /* 0x0005e40008000008 */
[----:B------:R-:W4:Y:S02]  /*3840*/  SYNCS.PHASECHK.TRANS64.TRYWAIT P0, [UR4], R2 ;  /* 0x00000002ff0075a7 */ /* 0x000f240008001104 */
[----:B--2-4-:R-:W-:Y:S05]  /*3850*/  @!P0 BRA `(.L_x_66) ;  /* 0x0000006000a08947 */ /* 0x014fea0003800000 */
.L_x_149:
[----:B------:R-:W-:-:S04]  /*3860*/  UIADD3 UR4, UPT, UPT, UR22, 0x1, URZ ;  /* 0x0000000116047890 */ /* 0x000fc8000fffe0ff */
[----:B------:R-:W-:-:S04]  /*3870*/  UISETP.NE.AND UP0, UPT, UR4, 0x4, UPT ;  /* 0x000000040400788c */ /* 0x000fc8000bf05270 */
[----:B------:R-:W-:Y:S02]  /*3880*/  USEL UR6, URZ, 0x1, UP0 ;  /* 0x00000001ff067887 */ /* 0x000fe40008000000 */
[----:B------:R-:W-:-:S04]  /*3890*/  USEL UR4, UR4, URZ, UP0 ;  /* 0x000000ff04047287 */ /* 0x000fc80008000000 */
[----:B-1----:R-:W-:Y:S01]  /*38a0*/  ULEA UR5, UR4, UR17, 0x3 ;  /* 0x0000001104057291 */ /* 0x002fe2000f8e18ff */
[----:B--2---:R-:W-:-:S04]  /*38b0*/  LOP3.LUT R2, R11, UR6, RZ, 0x3c, !PT ;  /* 0x000000060b027c12 */ /* 0x004fc8000f8e3cff */
[----:B------:R-:W-:-:S04]  /*38c0*/  SHF.L.U32 R3, R2, 0x1f, RZ ;  /* 0x0000001f02037819 */ /* 0x000fc800000006ff */
[----:B------:R-:W1:Y:S02]  /*38d0*/  SYNCS.PHASECHK.TRANS64.TRYWAIT P0, [UR5], R3 ;  /* 0x00000003ff0075a7 */ /* 0x000e640008001105 */
[----:B-1----:R-:W-:Y:S05]  /*38e0*/  @!P0 BRA `(.L_x_67) ;  /* 0x0000006000948947 */ /* 0x002fea0003800000 */
.L_x_151:
        /* <DEDUP_REMOVED lines=9> */
.L_x_153:
[----:B------:R-:W-:-:S04]  /*3980*/  UIADD3 UR4, UPT, UPT, UR4, 0x1, URZ ;  /* 0x0000000104047890 */ /* 0x000fc8000fffe0ff */
[----:B------:R-:W-:-:S04]  /*3990*/  UISETP.NE.AND UP0, UPT, UR4, 0x4, UPT ;  /* 0x000000040400788c */ /* 0x000fc8000bf05270 */
[----:B------:R-:W-:Y:S02]  /*39a0*/  USEL UR5, URZ, 0x1, UP0 ;  /* 0x00000001ff057887 */ /* 0x000fe40008000000 */
[----:B------:R-:W-:-:S04]  /*39b0*/  USEL UR4, UR4, URZ, UP0 ;  /* 0x000000ff04047287 */ /* 0x000fc80008000000 */
[----:B------:R-:W-:Y:S01]  /*39c0*/  ULEA UR4, UR4, UR17, 0x3 ;  /* 0x0000001104047291 */ /* 0x000fe2000f8e18ff */
[----:B------:R-:W-:-:S04]  /*39d0*/  LOP3.LUT R2, R2, UR5, RZ, 0x3c, !PT ;  /* 0x0000000502027c12 */ /* 0x000fc8000f8e3cff */
[----:B------:R-:W-:-:S04]  /*39e0*/  SHF.L.U32 R2, R2, 0x1f, RZ ;  /* 0x0000001f02027819 */ /* 0x000fc800000006ff */
[----:B------:R-:W2:Y:S02]  /*39f0*/  SYNCS.PHASECHK.TRANS64.TRYWAIT P0, [UR4], R2 ;  /* 0x00000002ff0075a7 */ /* 0x000ea40008001104 */
[----:B--2---:R-:W-:Y:S05]  /*3a00*/  @!P0 BRA `(.L_x_69) ;  /* 0x00000060007c8947 */ /* 0x004fea0003800000 */
.L_x_155:
[----:B------:R-:W-:Y:S01]  /*3a10*/  NOP ;  /* 0x0000000000007918 */ /* 0x000fe20000000000 */
[----:B-1----:R-:W1:Y:S01]  /*3a20*/  LDS R0, [UR8+0x14] ;  /* 0x00001408ff007984 */ /* 0x002e620008000800 */
[----:B------:R-:W-:Y:S01]  /*3a30*/  ULOP3.LUT UR4, UR30, 0xffff, URZ, 0xc0, !UPT ;  /* 0x0000ffff1e047892 */ /* 0x000fe2000f8ec0ff */
[----:B------:R-:W-:Y:S01]  /*3a40*/  UMOV UR5, 0xffff ;  /* 0x0000ffff00057882 */ /* 0x000fe20000000000 */
[----:B------:R-:W-:Y:S02]  /*3a50*/  UMOV UR6, 0x1 ;  /* 0x0000000100067882 */ /* 0x000fe40000000000 */
[----:B------:R-:W-:-:S04]  /*3a60*/  USHF.R.U32.HI UR4, URZ, 0x5, UR4 ;  /* 0x00000005ff047899 */ /* 0x000fc80008011604 */
[----:B------:R-:W-:Y:S02]  /*3a70*/  USHF.L.U32 UR5, UR5, UR4, URZ ;  /* 0x0000000405057299 */ /* 0x000fe400080006ff */
[----:B------:R-:W-:-:S04]  /*3a80*/  USHF.L.U32 UR4, UR6, UR4, URZ ;  /* 0x0000000406047299 */ /* 0x000fc800080006ff */
[----:B-1----:R-:W-:-:S04]  /*3a90*/  LOP3.LUT R0, R0, UR5, RZ, 0xc0, !PT ;  /* 0x0000000500007c12 */ /* 0x002fc8000f8ec0ff */
[----:B------:R-:W-:-:S13]  /*3aa0*/  ISETP.NE.AND P0, PT, R0, UR5, PT ;  /* 0x0000000500007c0c */ /* 0x000fda000bf05270 */
[----:B------:R-:W-:Y:S05]  /*3ab0*/  @P0 BRA `(.L_x_70) ;  /* 0x0000000000580947 */ /* 0x000fea0003800000 */
[----:B------:R-:W1:Y:S02]  /*3ac0*/  LDS R0, [UR8+0x18] ;  /* 0x00001808ff007984 */ /* 0x000e640008000800 */
[----:B-1----:R-:W-:-:S04]  /*3ad0*/  LOP3.LUT R0, R0, UR4, RZ, 0xc0, !PT ;  /* 0x0000000400007c12 */ /* 0x002fc8000f8ec0ff */
[----:B------:R-:W-:-:S13]  /*3ae0*/  ISETP.NE.AND P0, PT, R0, UR4, PT ;  /* 0x0000000400007c0c */ /* 0x000fda000bf05270 */
[----:B------:R-:W-:Y:S05]  /*3af0*/  @P0 BRA `(.L_x_71) ;  /* 0x00000000003c0947 */ /* 0x000fea0003800000 */
[----:B------:R-:W1:Y:S01]  /*3b00*/  S2R R2, SR_LANEID ;  /* 0x0000000000027919 */ /* 0x000e620000000000 */
[----:B------:R-:W-:-:S06]  /*3b10*/  ULOP3.LUT UR5, URZ, UR5, URZ, 0x33, !UPT ;  /* 0x00000005ff057292 */ /* 0x000fcc000f8e33ff */
[----:B------:R-:W-:-:S04]  /*3b20*/  IMAD.U32 R0, RZ, RZ, UR5 ;  /* 0x00000005ff007e24 */ /* 0x000fc8000f8e00ff */
[----:B------:R2:W4:Y:S02]  /*3b30*/  REDUX UR7, R0 ;  /* 0x00000000000773c4 */ /* 0x0005240000000000 */
[----:B------:R1:W-:Y:S01]  /*3b40*/  UTCATOMSWS.AND URZ, UR5 ;  /* 0x0000000500ff79e3 */ /* 0x0003e20008000000 */
[----:B--2---:R-:W-:Y:S01]  /*3b50*/  LOP3.LUT R0, RZ, UR4, RZ, 0x33, !PT ;  /* 0x00000004ff007c12 */ /* 0x004fe2000f8e33ff */
[----:B------:R-:W-:Y:S02]  /*3b60*/  VOTEU.ANY UR4, UPT, PT ;  /* 0x0000000000047886 */ /* 0x000fe400038e0100 */
[----:B------:R-:W-:Y:S02]  /*3b70*/  UFLO.U32 UR4, UR4 ;  /* 0x00000004000472bd */ /* 0x000fe400080e0000 */
[----:B------:R-:W2:Y:S04]  /*3b80*/  REDUX UR6, R0 ;  /* 0x00000000000673c4 */ /* 0x000ea80000000000 */
[----:B-1----:R-:W-:-:S02]  /*3b90*/  ISETP.EQ.U32.AND P0, PT, R2, UR4, PT ;  /* 0x0000000402007c0c */ /* 0x002fc4000bf02070 */
[----:B----4-:R-:W-:-:S11]  /*3ba0*/  MOV R2, UR7 ;  /* 0x0000000700027c02 */ /* 0x010fd60008000f00 */
[----:B------:R1:W-:Y:S01]  /*3bb0*/  @P0 ATOMS.AND RZ, [UR8+0x14], R2 ;  /* 0x00001402ffff098c */ /* 0x0003e2000a800008 */
[----:B--2---:R-:W-:-:S05]  /*3bc0*/  IMAD.U32 R0, RZ, RZ, UR6 ;  /* 0x00000006ff007e24 */ /* 0x004fca000f8e00ff */
[----:B------:R1:W-:Y:S01]  /*3bd0*/  @P0 ATOMS.AND RZ, [UR8+0x18], R0 ;  /* 0x00001800ffff098c */ /* 0x0003e2000a800008 */
[----:B------:R-:W-:Y:S05]  /*3be0*/  BRA `(.L_x_72) ;  /* 0x0000000000147947 */ /* 0x000fea0003800000 */
.L_x_71:
[----:B------:R-:W-:Y:S02]  /*3bf0*/  MOV R2, 0x3c10 ;  /* 0x00003c1000027802 */ /* 0x000fe40000000f00 */
[----:B---3-5:R-:W-:Y:S05]  /*3c00*/  CALL.REL.NOINC `($__internal_0_$__cuda_sm10x_tcgen05_guardrail_trap_col_being_dealloced_not_returned_by_alloc) ;  /* 0x0000006400607944 */ /* 0x028fea0003c00000 */
[----:B------:R-:W-:Y:S05]  /*3c10*/  BRA `(.L_x_72) ;  /* 0x0000000000087947 */ /* 0x000fea0003800000 */
.L_x_70:
[----:B------:R-:W-:Y:S02]  /*3c20*/  MOV R2, 0x3c40 ;  /* 0x00003c4000027802 */ /* 0x000fe40000000f00 */
[----:B---3-5:R-:W-:Y:S05]  /*3c30*/  CALL.REL.NOINC `($__internal_2_$__cuda_sm10x_tcgen05_guardrail_trap_unallocated_columns_being_dealloced) ;  /* 0x00000064006c7944 */ /* 0x028fea0003c00000 */
.L_x_72:
[----:B------:R-:W-:Y:S01]  /*3c40*/  NOP ;  /* 0x0000000000007918 */ /* 0x000fe20000000000 */
[----:B------:R-:W-:Y:S05]  /*3c50*/  EXIT ;  /* 0x000000000000794d */ /* 0x000fea0003800000 */
.L_x_54:
[----:B------:R-:W-:-:S09]  /*3c60*/  UISETP.NE.OR UP0, UPT, UR18, 0x3, !UP3 ;  /* 0x000000031200788c */ /* 0x000fd2000df05670 */
[----:B------:R-:W-:Y:S05]  /*3c70*/  BRA.U UP0, `(.L_x_73) ;  /* 0x0000001100847547 */ /* 0x000fea000b800000 */
[----:B------:R-:W2:Y:S01]  /*3c80*/  LDCU.64 UR4, c[0x0][0x888] ;  /* 0x00011100ff0477ac */ /* 0x000ea20008000a00 */
[----:B------:R-:W3:Y:S01]  /*3c90*/  LDC.64 R12, c[0x0][0x348] ;  /* 0x0000d200ff0c7b82 */ /* 0x000ee20000000a00 */
[----:B------:R-:W-:Y:S02]  /*3ca0*/  HFMA2 R9, -RZ, RZ, 0, 0 ;  /* 0x00000000ff097431 */ /* 0x000fe400000001ff */
[----:B------:R-:W-:Y:S01]  /*3cb0*/  IMAD.MOV.U32 R11, RZ, RZ, 0x1 ;  /* 0x00000001ff0b7424 */ /* 0x000fe200078e00ff */
[----:B------:R-:W4:Y:S01]  /*3cc0*/  LDCU UR40, c[0x0][0x370] ;  /* 0x00006e00ff2877ac */ /* 0x000f220008000800 */
[----:B------:R-:W-:Y:S01]  /*3cd0*/  IMAD.MOV.U32 R10, RZ, RZ, RZ ;  /* 0x000000ffff0a7224 */ /* 0x000fe200078e00ff */
[----:B------:R-:W-:Y:S01]  /*3ce0*/  MOV R3, 0x1000 ;  /* 0x0000100000037802 */ /* 0x000fe20000000f00 */
[----:B------:R-:W4:Y:S01]  /*3cf0*/  LDCU.128 UR48, c[0x0][0xb10] ;  /* 0x00016200ff3077ac */ /* 0x000f220008000c00 */
[----:B------:R-:W1:Y:S01]  /*3d00*/  LDCU UR37, c[0x0][0x374] ;  /* 0x00006e80ff2577ac */ /* 0x000e620008000800 */
[----:B------:R-:W1:Y:S01]  /*3d10*/  LDCU.64 UR38, c[0x0][0x890] ;  /* 0x00011200ff2677ac */ /* 0x000e620008000a00 */
[----:B------:R-:W1:Y:S01]  /*3d20*/  LDCU UR15, c[0x0][0xb0c] ;  /* 0x00016180ff0f77ac */ /* 0x000e620008000800 */
[----:B--2---:R-:W-:Y:S01]  /*3d30*/  UISETP.NE.U32.AND UP0, UPT, UR4, URZ, UPT ;  /* 0x000000ff0400728c */ /* 0x004fe2000bf05070 */
[----:B------:R-:W2:Y:S01]  /*3d40*/  LDCU UR47, c[0x0][0xb20] ;  /* 0x00016400ff2f77ac */ /* 0x000ea20008000800 */
[----:B------:R-:W2:Y:S01]  /*3d50*/  LDCU UR4, c[0x0][0xb30] ;  /* 0x00016600ff0477ac */ /* 0x000ea20008000800 */
[----:B------:R-:W-:Y:S01]  /*3d60*/  UMOV UR21, 0x400 ;  /* 0x0000040000157882 */ /* 0x000fe20000000000 */
[----:B----4-:R-:W-:-:S02]  /*3d70*/  UIMAD.WIDE.U32 UR6, UR40, UR48, URZ ;  /* 0x00000030280672a5 */ /* 0x010fc4000f8e00ff */
[----:B-1----:R-:W-:Y:S02]  /*3d80*/  UIMAD.WIDE.U32 UR8, UR37, UR51, URZ ;  /* 0x00000033250872a5 */ /* 0x002fe4000f8e00ff */
[----:B------:R-:W-:Y:S02]  /*3d90*/  ULEA UR21, UR45, UR21, 0x18 ;  /* 0x000000152d157291 */ /* 0x000fe4000f8ec0ff */
[----:B------:R-:W-:Y:S02]  /*3da0*/  USEL UR41, URZ, 0x1, UP6 ;  /* 0x00000001ff297887 */ /* 0x000fe4000b000000 */
[----:B------:R-:W-:Y:S02]  /*3db0*/  UISETP.NE.U32.AND UP6, UPT, UR38, URZ, UPT ;  /* 0x000000ff2600728c */ /* 0x000fe4000bfc5070 */
[----:B------:R-:W-:Y:S02]  /*3dc0*/  UIADD3 UR43, UPT, UPT, UR21, 0x48, URZ ;  /* 0x00000048152b7890 */ /* 0x000fe4000fffe0ff */
[----:B------:R-:W-:-:S02]  /*3dd0*/  UISETP.NE.AND.EX UP5, UPT, UR5, URZ, UPT, UP0 ;  /* 0x000000ff0500728c */ /* 0x000fc4000bfa5300 */
[----:B------:R-:W-:Y:S01]  /*3de0*/  UISETP.NE.AND UP0, UPT, UR42, 0x1, UPT ;  /* 0x000000012a00788c */ /* 0x000fe2000bf05270 */
[----:B------:R-:W-:Y:S01]  /*3df0*/  UMOV UR6, UR7 ;  /* 0x0000000700067c82 */ /* 0x000fe20008000000 */
[----:B------:R-:W-:Y:S01]  /*3e00*/  UMOV UR44, UR9 ;  /* 0x00000009002c7c82 */ /* 0x000fe20008000000 */
[----:B------:R-:W-:Y:S02]  /*3e10*/  UISETP.NE.AND UP0, UPT, UR15, 0x1, UPT ;  /* 0x000000010f00788c */ /* 0x000fe4000bf05270 */
[----:B------:R-:W-:Y:S02]  /*3e20*/  UPLOP3.LUT UP4, UPT, UPT, UPT, UPT, 0x40, 0x4 ;  /* 0x000000000004789c */ /* 0x000fe40003f8e870 */
[----:B------:R-:W-:Y:S01]  /*3e30*/  UISETP.GE.AND UP2, UPT, UR42, 0x1, UPT ;  /* 0x000000012a00788c */ /* 0x000fe2000bf46270 */
[----:B------:R-:W1:Y:S01]  /*3e40*/  LDCU.64 UR22, c[0x0][0xb28] ;  /* 0x00016500ff1677ac */ /* 0x000e620008000a00 */
[----:B------:R-:W-:Y:S02]  /*3e50*/  UISETP.NE.AND.EX UP6, UPT, UR39, URZ, UPT, UP6 ;  /* 0x000000ff2700728c */ /* 0x000fe4000bfc5360 */
[----:B------:R-:W-:-:S02]  /*3e60*/  UIADD3 UR33, UPT, UPT, UR21, 0x30, URZ ;  /* 0x0000003015217890 */ /* 0x000fc4000fffe0ff */
[----:B------:R-:W-:Y:S02]  /*3e70*/  UIADD3 UR25, UPT, UPT, UR21, 0x38, URZ ;  /* 0x0000003815197890 */ /* 0x000fe4000fffe0ff */
[----:B------:R-:W-:Y:S02]  /*3e80*/  UIADD3 UR17, UPT, UPT, UR21, 0x40, URZ ;  /* 0x0000004015117890 */ /* 0x000fe4000fffe0ff */
[----:B------:R-:W-:Y:S02]  /*3e90*/  UPRMT UR43, UR45, 0x654, UR43 ;  /* 0x000006542d2b7896 */ /* 0x000fe4000800002b */
[----:B------:R-:W-:Y:S02]  /*3ea0*/  USHF.R.U32.HI UR46, URZ, UR49, UR6 ;  /* 0x00000031ff2e7299 */ /* 0x000fe40008011606 */
[----:B--2---:R-:W-:Y:S02]  /*3eb0*/  USHF.R.U32.HI UR44, URZ, UR47, UR44 ;  /* 0x0000002fff2c7299 */ /* 0x004fe4000801162c */
[----:B------:R-:W-:-:S02]  /*3ec0*/  UISETP.NE.AND UP0, UPT, UR50, 0x1, UPT ;  /* 0x000000013200788c */ /* 0x000fc4000bf05270 */
[----:B---3--:R-:W-:-:S11]  /*3ed0*/  UISETP.NE.AND UP3, UPT, UR4, 0x1, UPT ;  /* 0x000000010400788c */ /* 0x008fd6000bf65270 */
.L_x_84:
[C---:B------:R-:W-:Y:S02]  /*3ee0*/  LEA R8, R10.reuse, UR21, 0x3 ;  /* 0x000000150a087c11 */ /* 0x040fe4000f8e18ff */
[----:B------:R-:W-:Y:S02]  /*3ef0*/  SHF.L.U32 R0, R9, 0x1f, RZ ;  /* 0x0000001f09007819 */ /* 0x000fe400000006ff */
[----:B------:R-:W-:Y:S02]  /*3f00*/  LEA R4, R10, UR21, 0x4 ;  /* 0x000000150a047c11 */ /* 0x000fe4000f8e20ff */
[----:B--2---:R-:W2:Y:S02]  /*3f10*/  SYNCS.PHASECHK.TRANS64.TRYWAIT P0, [R8+URZ+0x80], R0 ;  /* 0x00008000080075a7 */ /* 0x004ea400080011ff */
[----:B--2---:R-:W-:Y:S05]  /*3f20*/  @!P0 BRA `(.L_x_74) ;  /* 0x0000005c004c8947 */ /* 0x004fea0003800000 */
.L_x_156:
[----:B------:R-:W3:Y:S01]  /*3f30*/  LDS.128 R4, [R4+0x110] ;  /* 0x0001100004047984 */ /* 0x000ee20000000c00 */
[----:B------:R-:W-:Y:S01]  /*3f40*/  UISETP.GE.AND UP0, UPT, UR42, 0x1, UPT ;  /* 0x000000012a00788c */ /* 0x000fe2000bf06270 */
[----:B------:R-:W-:Y:S01]  /*3f50*/  @!PT LDS RZ, [RZ] ;  /* 0x00000000fffff984 */ /* 0x000fe20000000800 */
[----:B------:R-:W-:Y:S01]  /*3f60*/  @!PT LDS RZ, [RZ] ;  /* 0x00000000fffff984 */ /* 0x000fe20000000800 */
[----:B------:R-:W-:Y:S01]  /*3f70*/  @!PT LDS RZ, [RZ] ;  /* 0x00000000fffff984 */ /* 0x000fe20000000800 */
[----:B------:R-:W-:Y:S01]  /*3f80*/  @!PT LDS RZ, [RZ] ;  /* 0x00000000fffff984 */ /* 0x000fe20000000800 */
[----:B------:R4:W-:Y:S06]  /*3f90*/  MEMBAR.ALL.CTA ;  /* 0x0000000000007992 */ /* 0x0009ec0000008000 */
[----:B----4-:R-:W4:Y:S01]  /*3fa0*/  FENCE.VIEW.ASYNC.S ;  /* 0x00000000000073c6 */ /* 0x010f220000000000 */
[----:B---3--:R-:W-:Y:S11]  /*3fb0*/  LOP3.LUT P0, RZ, R6, 0x1, RZ, 0xc0, !PT ;  /* 0x0000000106ff7812 */ /* 0x008ff6000780c0ff */
[----:B------:R-:W-:Y:S02]  /*3fc0*/  @!UPT UIADD3 URZ, UPT, UPT, URZ, URZ, URZ ;  /* 0x000000fffffff290 */ /* 0x000fe4000fffe0ff */
[----:B----4-:R-:W-:Y:S01]  /*3fd0*/  VOTEU.ANY UP2, P0 ;  /* 0x0000000000ff7886 */ /* 0x010fe20000040100 */
[----:B------:R-:W-:Y:S11]  /*3fe0*/  PLOP3.LUT P0, PT, PT, PT, UP2, 0x80, 0x8 ;  /* 0x000000000008781c */ /* 0x000ff60003f0f028 */
[----:B------:R-:W-:Y:S02]  /*3ff0*/  @!UPT UIADD3 URZ, UPT, UPT, URZ, URZ, URZ ;  /* 0x000000fffffff290 */ /* 0x000fe4000fffe0ff */
[----:B--2---:R-:W-:Y:S02]  /*4000*/  @P0 SHF.R.U32.HI R0, RZ, 0x10, R5 ;  /* 0x00000010ff000819 */ /* 0x004fe40000011605 */
[----:B------:R-:W-:Y:S02]  /*4010*/  @P0 MOV R2, R4 ;  /* 0x0000000400020202 */ /* 0x000fe40000000f00 */
[----:B------:R-:W-:Y:S01]  /*4020*/  @P0 R2UR UR4, R0 ;  /* 0x00000000000402ca */ /* 0x000fe200000e0000 */
[----:B------:R-:W-:Y:S01]  /*4030*/  VIADD R0, R8, 0x90 ;  /* 0x0000009008007836 */ /* 0x000fe20000000000 */
[----:B------:R-:W-:Y:S02]  /*4040*/  @P0 LOP3.LUT R4, R5, 0xffff, RZ, 0xc0, !PT ;  /* 0x0000ffff05040812 */ /* 0x000fe400078ec0ff */
[----:B------:R-:W-:Y:S02]  /*4050*/  @P0 R2UR UR6, R2 ;  /* 0x00000000020602ca */ /* 0x000fe400000e0000 */
[----:B------:R-:W-:Y:S02]  /*4060*/  PRMT R0, RZ, 0x654, R0 ;  /* 0x00000654ff007816 */ /* 0x000fe40000000000 */
[----:B------:R-:W-:Y:S02]  /*4070*/  @P0 R2UR UR5, R4 ;  /* 0x00000000040502ca */ /* 0x000fe400000e0000 */
[----:B------:R2:W-:Y:S03]  /*4080*/  SYNCS.ARRIVE.TRANS64.RED.A1T0 RZ, [R0+URZ], RZ ;  /* 0x000000ff00ff79a7 */ /* 0x0005e600081004ff */
[----:B------:R-:W-:Y:S04]  /*4090*/  @UP2 UMOV UR29, UR4 ;  /* 0x00000004001d2c82 */ /* 0x000fe80008000000 */
[----:B------:R-:W-:Y:S04]  /*40a0*/  @UP2 UMOV UR14, UR6 ;  /* 0x00000006000e2c82 */ /* 0x000fe80008000000 */
[----:B------:R-:W-:Y:S01]  /*40b0*/  @UP2 UMOV UR13, UR5 ;  /* 0x00000005000d2c82 */ /* 0x000fe20008000000 */
[----:B------:R-:W-:Y:S05]  /*40c0*/  BRA.U !UP0, `(.L_x_75) ;  /* 0x0000000108c07547 */ /* 0x000fea000b800000 */
[----:B------:R-:W-:Y:S02]  /*40d0*/  UIMAD.WIDE.U32 UR18, UR13, UR51, URZ ;  /* 0x000000330d1272a5 */ /* 0x000fe4000f8e00ff */
[----:B------:R-:W-:Y:S02]  /*40e0*/  UP2UR UR16, UPR, URZ, 0x4 ;  /* 0x00000004ff107883 */ /* 0x000fe40008000000 */
[----:B------:R-:W-:Y:S02]  /*40f0*/  UISETP.NE.AND UP2, UPT, UR50, 0x1, UPT ;  /* 0x000000013200788c */ /* 0x000fe4000bf45270 */
[----:B------:R-:W-:Y:S02]  /*4100*/  UIMAD.WIDE.U32 UR26, UR14, UR48, URZ ;  /* 0x000000300e1a72a5 */ /* 0x000fe4000f8e00ff */
[----:B------:R-:W-:Y:S02]  /*4110*/  USEL UR4, UR37, UR44, !UP2 ;  /* 0x0000002c25047287 */ /* 0x000fe4000d000000 */
[----:B------:R-:W-:Y:S02]  /*4120*/  UISETP.NE.AND UP0, UPT, UR15, 0x1, UPT ;  /* 0x000000010f00788c */ /* 0x000fe4000bf05270 */
[----:B------:R-:W-:Y:S02]  /*4130*/  UP2UR UR20, UPR, URZ, 0x2 ;  /* 0x00000002ff147883 */ /* 0x000fe40008000000 */
[----:B------:R-:W-:Y:S02]  /*4140*/  UISETP.NE.AND UP1, UPT, UR42, 0x1, UPT ;  /* 0x000000012a00788c */ /* 0x000fe4000bf25270 */
[----:B-1----:R-:W-:Y:S02]  /*4150*/  UIMAD.WIDE.U32 UR8, UR4, UR22, URZ ;  /* 0x00000016040872a5 */ /* 0x002fe4000f8e00ff */
[----:B------:R-:W-:Y:S01]  /*4160*/  USEL UR7, UR40, UR46, !UP0 ;  /* 0x0000002e28077287 */ /* 0x000fe2000c000000 */
[----:B------:R-:W-:Y:S02]  /*4170*/  UMOV UR5, UR19 ;  /* 0x0000001300057c82 */ /* 0x000fe40008000000 */
[----:B------:R-:W-:Y:S02]  /*4180*/  USHF.R.U32.HI UR6, URZ, UR47, UR5 ;  /* 0x0000002fff067299 */ /* 0x000fe40008011605 */
[----:B------:R-:W-:Y:S02]  /*4190*/  UIMAD.WIDE.U32 UR10, UR7, UR22, URZ ;  /* 0x00000016070a72a5 */ /* 0x000fe4000f8e00ff */
[----:B------:R-:W-:Y:S02]  /*41a0*/  USEL UR6, UR13, UR6, !UP2 ;  /* 0x000000060d067287 */ /* 0x000fe4000d000000 */
[----:B------:R-:W-:Y:S01]  /*41b0*/  UISETP.NE.AND UP2, UPT, UR16, URZ, UPT ;  /* 0x000000ff1000728c */ /* 0x000fe2000bf45270 */
[----:B------:R-:W-:Y:S02]  /*41c0*/  UMOV UR5, UR27 ;  /* 0x0000001b00057c82 */ /* 0x000fe40008000000 */
[----:B------:R-:W-:Y:S03]  /*41d0*/  USHF.R.U32.HI UR12, URZ, UR49, UR5 ;  /* 0x00000031ff0c7299 */ /* 0x000fe60008011605 */
[----:B------:R-:W-:Y:S02]  /*41e0*/  UMOV UR5, UR9 ;  /* 0x0000000900057c82 */ /* 0x000fe40008000000 */
[----:B------:R-:W-:Y:S03]  /*41f0*/  @UP1 USHF.R.U32.HI UR4, URZ, UR23, UR5 ;  /* 0x00000017ff041299 */ /* 0x000fe60008011605 */
[----:B------:R-:W-:Y:S01]  /*4200*/  UMOV UR5, UR11 ;  /* 0x0000000b00057c82 */ /* 0x000fe20008000000 */
[----:B------:R-:W-:Y:S02]  /*4210*/  UIMAD UR4, UR42, UR4, URZ ;  /* 0x000000042a0472a4 */ /* 0x000fe4000f8e02ff */
[----:B------:R-:W-:Y:S02]  /*4220*/  @UP1 USHF.R.U32.HI UR7, URZ, UR23, UR5 ;  /* 0x00000017ff071299 */ /* 0x000fe40008011605 */
[----:B------:R-:W-:Y:S02]  /*4230*/  USEL UR5, UR14, UR12, !UP0 ;  /* 0x0000000c0e057287 */ /* 0x000fe4000c000000 */
[----:B------:R-:W-:Y:S02]  /*4240*/  UIMAD.WIDE.U32 UR10, UR6, UR22, URZ ;  /* 0x00000016060a72a5 */ /* 0x000fe4000f8e00ff */
[----:B------:R-:W-:Y:S02]  /*4250*/  UIMAD UR8, UR42, UR7, URZ ;  /* 0x000000072a0872a4 */ /* 0x000fe4000f8e02ff */
[----:B------:R-:W-:Y:S03]  /*4260*/  UISETP.GE.AND UP0, UPT, UR6, UR4, UPT ;  /* 0x000000040600728c */ /* 0x000fe6000bf06270 */
[----:B------:R-:W-:Y:S01]  /*4270*/  UMOV UR4, UR11 ;  /* 0x0000000b00047c82 */ /* 0x000fe20008000000 */
[----:B------:R-:W-:Y:S02]  /*4280*/  UISETP.GE.OR UP0, UPT, UR5, UR8, UP0 ;  /* 0x000000080500728c */ /* 0x000fe40008706670 */
[----:B------:R-:W-:Y:S02]  /*4290*/  USHF.R.U32.HI UR4, URZ, UR23, UR4 ;  /* 0x00000017ff047299 */ /* 0x000fe40008011604 */
[----:B------:R-:W-:Y:S02]  /*42a0*/  UIMAD.WIDE.U32 UR8, UR5, UR22, URZ ;  /* 0x00000016050872a5 */ /* 0x000fe4000f8e00ff */
[----:B------:R-:W-:Y:S04]  /*42b0*/  USEL UR10, UR6, UR4, !UP1 ;  /* 0x00000004060a7287 */ /* 0x000fe8000c800000 */
[----:B------:R-:W-:Y:S01]  /*42c0*/  UIADD3 UR11, UPT, UPT, -UR10, URZ, URZ ;  /* 0x000000ff0a0b7290 */ /* 0x000fe2000fffe1ff */
[----:B------:R-:W-:Y:S02]  /*42d0*/  @!UP0 UMOV UR4, UR9 ;  /* 0x0000000900048c82 */ /* 0x000fe40008000000 */
[----:B------:R-:W-:Y:S02]  /*42e0*/  @!UP0 USHF.R.U32.HI UR4, URZ, UR23, UR4 ;  /* 0x00000017ff048299 */ /* 0x000fe40008011604 */
[----:B------:R-:W-:Y:S02]  /*42f0*/  UIMAD UR8, UR42, UR11, UR6 ;  /* 0x0000000b2a0872a4 */ /* 0x000fe4000f8e0206 */
[----:B------:R-:W-:Y:S02]  /*4300*/  @!UP0 USEL UR4, UR5, UR4, !UP1 ;  /* 0x0000000405048287 */ /* 0x000fe4000c800000 */
[----:B------:R-:W-:Y:S02]  /*4310*/  UISETP.NE.AND UP1, UPT, UR20, URZ, UPT ;  /* 0x000000ff1400728c */ /* 0x000fe4000bf25270 */
[----:B------:R-:W-:Y:S02]  /*4320*/  @!UP0 UIMAD UR8, UR7, UR8, UR4 ;  /* 0x00000008070882a4 */ /* 0x000fe4000f8e0204 */
[----:B------:R-:W-:Y:S02]  /*4330*/  @!UP0 UIADD3 UR9, UPT, UPT, UR10, -UR4, URZ ;  /* 0x800000040a098290 */ /* 0x000fe4000fffe0ff */
[----:B------:R-:W-:Y:S02]  /*4340*/  UIADD3 UR4, UPT, UPT, -UR5, URZ, URZ ;  /* 0x000000ff05047290 */ /* 0x000fe4000fffe1ff */
[----:B------:R-:W-:Y:S02]  /*4350*/  UIADD3 UR7, UPT, UPT, -UR6, URZ, URZ ;  /* 0x000000ff06077290 */ /* 0x000fe4000fffe1ff */
[----:B------:R-:W-:Y:S02]  /*4360*/  @!UP0 UIMAD UR6, UR9, UR42, UR5 ;  /* 0x0000002a090682a4 */ /* 0x000fe4000f8e0205 */
[----:B------:R-:W-:Y:S02]  /*4370*/  UIMAD UR14, UR15, UR4, UR14 ;  /* 0x000000040f0e72a4 */ /* 0x000fe4000f8e020e */
[----:B------:R-:W-:Y:S01]  /*4380*/  UIMAD UR13, UR50, UR7, UR13 ;  /* 0x00000007320d72a4 */ /* 0x000fe2000f8e020d */
[----:B------:R-:W-:Y:S02]  /*4390*/  @!UP0 UMOV UR5, UR8 ;  /* 0x0000000800058c82 */ /* 0x000fe40008000000 */
[----:B------:R-:W-:Y:S02]  /*43a0*/  UIMAD UR14, UR5, UR15, UR14 ;  /* 0x0000000f050e72a4 */ /* 0x000fe4000f8e020e */
[----:B------:R-:W-:Y:S11]  /*43b0*/  UIMAD UR13, UR6, UR50, UR13 ;  /* 0x00000032060d72a4 */ /* 0x000ff6000f8e020d */
[----:B------:R-:W-:Y:S01]  /*43c0*/  @!UPT UIADD3 URZ, UPT, UPT, URZ, URZ, URZ ;  /* 0x000000fffffff290 */ /* 0x000fe2000fffe0ff */
.L_x_75:
[----:B------:R-:W3:Y:S01]  /*43d0*/  @!UP3 LDCU.128 UR8, c[0x0][0xb10] ;  /* 0x00016200ff08b7ac */ /* 0x000ee20008000c00 */
[----:B------:R-:W-:Y:S02]  /*43e0*/  ISETP.NE.U32.AND P0, PT, RZ, UR38, PT ;  /* 0x00000026ff007c0c */ /* 0x000fe4000bf05070 */
[----:B------:R-:W-:Y:S02]  /*43f0*/  SHF.L.U32 R4, R11, 0x1f, RZ ;  /* 0x0000001f0b047819 */ /* 0x000fe400000006ff */
[----:B------:R-:W-:Y:S01]  /*4400*/  ISETP.NE.AND.EX P0, PT, RZ, UR39, PT, P0 ;  /* 0x00000027ff007c0c */ /* 0x000fe2000bf05300 */
[----:B------:R-:W4:Y:S01]  /*4410*/  @!UP3 LDCU UR5, c[0x0][0xb0c] ;  /* 0x00016180ff05b7ac */ /* 0x000f220008000800 */
[----:B------:R-:W-:Y:S02]  /*4420*/  USHF.L.U32 UR35, UR30, 0x6, URZ ;  /* 0x000000061e237899 */ /* 0x000fe400080006ff */
[----:B------:R-:W-:Y:S02]  /*4430*/  USHF.L.U32 UR34, UR31, 0x8, URZ ;  /* 0x000000081f227899 */ /* 0x000fe400080006ff */
[----:B---3--:R-:W-:Y:S07]  /*4440*/  UIMAD.WIDE.U32 UR6, UR14, UR8, URZ ;  /* 0x000000080e0672a5 */ /* 0x008fee000f8e00ff */
[----:B------:R-:W-:Y:S01]  /*4450*/  @!UP3 UMOV UR4, UR7 ;  /* 0x000000070004bc82 */ /* 0x000fe20008000000 */
[----:B----4-:R-:W-:Y:S02]  /*4460*/  @!UP3 UISETP.NE.AND UP0, UPT, UR5, 0x1, UPT ;  /* 0x000000010500b88c */ /* 0x010fe4000bf05270 */
[----:B------:R-:W-:Y:S02]  /*4470*/  @!UP3 USHF.R.U32.HI UR4, URZ, UR9, UR4 ;  /* 0x00000009ff04b299 */ /* 0x000fe40008011604 */
[----:B------:R-:W-:Y:S02]  /*4480*/  UIMAD.WIDE.U32 UR6, UR13, UR11, URZ ;  /* 0x0000000b0d0672a5 */ /* 0x000fe4000f8e00ff */
[----:B------:R-:W-:Y:S02]  /*4490*/  @!UP3 USEL UR8, UR14, UR4, !UP0 ;  /* 0x000000040e08b287 */ /* 0x000fe4000c000000 */
[----:B------:R-:W-:Y:S03]  /*44a0*/  @!UP3 UISETP.NE.AND UP0, UPT, UR10, 0x1, UPT ;  /* 0x000000010a00b88c */ /* 0x000fe6000bf05270 */
[----:B------:R-:W-:Y:S02]  /*44b0*/  @!UP3 UMOV UR6, UR7 ;  /* 0x000000070006bc82 */ /* 0x000fe40008000000 */
[----:B------:R-:W3:Y:S02]  /*44c0*/  @!UP3 LDCU UR4, c[0x0][0xb20] ;  /* 0x00016400ff04b7ac */ /* 0x000ee40008000800 */
[----:B---3--:R-:W-:Y:S04]  /*44d0*/  @!UP3 USHF.R.U32.HI UR6, URZ, UR4, UR6 ;  /* 0x00000004ff06b299 */ /* 0x008fe80008011606 */
[----:B------:R-:W-:Y:S04]  /*44e0*/  @!UP3 USEL UR6, UR13, UR6, !UP0 ;  /* 0x000000060d06b287 */ /* 0x000fe8000c000000 */
[----:B------:R-:W-:Y:S02]  /*44f0*/  @!UP3 UIADD3 UR4, UPT, UPT, -UR8, UR6, URZ ;  /* 0x000000060804b290 */ /* 0x000fe4000fffe1ff */
[----:B------:R-:W-:Y:S02]  /*4500*/  @!UP3 UIADD3 UR6, UPT, UPT, UR8, -UR6, URZ ;  /* 0x800000060806b290 */ /* 0x000fe4000fffe0ff */
[----:B------:R-:W-:Y:S02]  /*4510*/  @!UP3 UIMAD UR14, UR4, UR5, UR14 ;  /* 0x00000005040eb2a4 */ /* 0x000fe4000f8e020e */
[----:B------:R-:W-:Y:S01]  /*4520*/  @!UP3 UIMAD UR13, UR6, UR10, UR13 ;  /* 0x0000000a060db2a4 */ /* 0x000fe2000f8e020d */
[----:B------:R-:W-:Y:S11]  /*4530*/  BRA.U UP4, `(.L_x_76) ;  /* 0x0000000104107547 */ /* 0x000ff6000b800000 */
[----:B------:R-:W-:Y:S04]  /*4540*/  MOV R2, UR41 ;  /* 0x0000002900027c02 */ /* 0x000fe80008000f00 */
[----:B------:R-:W-:Y:S04]  /*4550*/  SHF.L.U32 R2, R2, 0x1f, RZ ;  /* 0x0000001f02027819 */ /* 0x000fe800000006ff */
[----:B------:R-:W3:Y:S02]  /*4560*/  SYNCS.PHASECHK.TRANS64.TRYWAIT P1, [UR21+0x78], R2 ;  /* 0x00007802ff0075a7 */ /* 0x000ee40008021115 */
[----:B---3--:R-:W-:Y:S05]  /*4570*/  @!P1 BRA `(.L_x_77) ;  /* 0x0000005400cc9947 */ /* 0x008fea0003800000 */
.L_x_76:
[----:B------:R-:W-:Y:S05]  /*4580*/  BRA.U !UP6, `(.L_x_78) ;  /* 0x000000010e387547 */ /* 0x000fea000b800000 */
[----:B------:R-:W-:Y:S01]  /*4590*/  UPLOP3.LUT UP1, UPT, UPT, UPT, UP5, 0x80, 0x8 ;  /* 0x000000000008789c */ /* 0x000fe20003f2f050 */
[----:B--2---:R-:W-:Y:S01]  /*45a0*/  HFMA2 R0, -RZ, RZ, 0, 5.9604644775390625e-08 ;  /* 0x00000001ff007431 */ /* 0x004fe200000001ff */
[----:B------:R-:W2:Y:S01]  /*45b0*/  LDCU.64 UR8, c[0x0][0x358] ;  /* 0x00006b00ff0877ac */ /* 0x000ea20008000a00 */
[----:B------:R-:W-:Y:S03]  /*45c0*/  IMAD.MOV.U32 R74, RZ, RZ, 0x1 ;  /* 0x00000001ff4a7424 */ /* 0x000fe600078e00ff */
[----:B------:R-:W-:Y:S05]  /*45d0*/  PLOP3.LUT P1, PT, PT, PT, UP1, 0x80, 0x8 ;  /* 0x000000000008781c */ /* 0x000fea0003f2f018 */
[----:B------:R-:W3:Y:S01]  /*45e0*/  @UP1 LDCU.64 UR4, c[0x0][0x888] ;  /* 0x00011100ff0417ac */ /* 0x000ee20008000a00 */
[----:B------:R-:W-:Y:S07]  /*45f0*/  @UP1 UIMAD UR6, UR36, UR38, URZ ;  /* 0x00000026240612a4 */ /* 0x000fee000f8e02ff */
[----:B------:R-:W-:Y:S01]  /*4600*/  @!P1 PRMT R74, R0, 0x7610, R74 ;  /* 0x00007610004a9816 */ /* 0x000fe2000000004a */
[----:B---3--:R-:W-:Y:S06]  /*4610*/  @UP1 UIMAD.WIDE UR4, UR6, 0x4, UR4 ;  /* 0x00000004060418a5 */ /* 0x008fec000f8e0204 */
[----:B-----5:R-:W-:Y:S01]  /*4620*/  IMAD.U32 R40, RZ, RZ, UR4 ;  /* 0x00000004ff287e24 */ /* 0x020fe2000f8e00ff */
[----:B------:R-:W-:Y:S04]  /*4630*/  MOV R41, UR5 ;  /* 0x0000000500297c02 */ /* 0x000fe80008000f00 */
[----:B------:R-:W3:Y:S01]  /*4640*/  @!UP1 LDCU UR4, c[0x0][0x880] ;  /* 0x00011000ff0497ac */ /* 0x000ee20008000800 */
[----:B--2---:R4:W5:Y:S02]  /*4650*/  @P1 LDG.E R40, desc[UR8][R40.64] ;  /* 0x0000000828281981 */ /* 0x004964000c1e1900 */
[----:B---34-:R-:W-:Y:S07]  /*4660*/  @!P1 IMAD.U32 R40, RZ, RZ, UR4 ;  /* 0x00000004ff289e24 */ /* 0x018fee000f8e00ff */
.L_x_78:
[----:B-----5:R-:W-:Y:S01]  /*4670*/  @!P0 ISETP.EQ.AND P2, PT, R40, RZ, PT ;  /* 0x000000ff2800820c */ /* 0x020fe20003f42270 */
[----:B------:R-:W-:Y:S01]  /*4680*/  @!UPT UIADD3 URZ, UPT, UPT, URZ, URZ, URZ ;  /* 0x000000fffffff290 */ /* 0x000fe2000fffe0ff */
[----:B------:R-:W-:Y:S11]  /*4690*/  @!P0 BRA `(.L_x_79) ;  /* 0x0000000000148947 */ /* 0x000ff60003800000 */
[----:B------:R-:W-:Y:S02]  /*46a0*/  LOP3.LUT P0, RZ, R74, 0xff, RZ, 0xc0, !PT ;  /* 0x000000ff4aff7812 */ /* 0x000fe4000780c0ff */
[----:B------:R-:W-:Y:S04]  /*46b0*/  PLOP3.LUT P2, PT, PT, PT, UP1, 0x80, 0x8 ;  /* 0x000000000008781c */ /* 0x000fe80003f4f018 */
[----:B------:R-:W-:Y:S07]  /*46c0*/  PLOP3.LUT P2, PT, P2, PT, PT, 0x8, 0x80 ;  /* 0x000000000080781c */ /* 0x000fee000174e170 */
[----:B------:R-:W-:Y:S11]  /*46d0*/  @P0 ISETP.EQ.AND P2, PT, R40, RZ, PT ;  /* 0x000000ff2800020c */ /* 0x000ff60003f42270 */
[----:B------:R-:W-:Y:S02]  /*46e0*/  @!UPT UIADD3 URZ, UPT, UPT, URZ, URZ, URZ ;  /* 0x000000fffffff290 */ /* 0x000fe4000fffe0ff */
.L_x_79:
[----:B------:R-:W3:Y:S01]  /*46f0*/  SYNCS.PHASECHK.TRANS64.TRYWAIT P0, [UR21+0x50], R4 ;  /* 0x00005004ff0075a7 */ /* 0x000ee20008001115 */
[----:B------:R-:W-:Y:S04]  /*4700*/  ELECT P1, URZ, PT ;  /* 0x0000000000ff782f */ /* 0x000fe80003820000 */
[----:B------:R-:W-:Y:S01]  /*4710*/  PLOP3.LUT P1, PT, P2, P1, PT, 0xf2, 0x2f ;  /* 0x00000000002f781c */ /* 0x000fe20001723e72 */
[----:B------:R-:W-:Y:S01]  /*4720*/  @!UPT UIADD3 URZ, UPT, UPT, URZ, URZ, URZ ;  /* 0x000000fffffff290 */ /* 0x000fe2000fffe0ff */
[----:B---3--:R-:W-:Y:S11]  /*4730*/  @!P0 BRA `(.L_x_80) ;  /* 0x0000005400748947 */ /* 0x008ff60003800000 */
.L_x_159:
[----:B--2---:R-:W-:Y:S01]  /*4740*/  @!P1 IADD3 R2, P0, PT, R12, 0x580, RZ ;  /* 0x000005800c029810 */ /* 0x004fe20007f1e0ff */
[----:B------:R-:W-:Y:S01]  /*4750*/  VOTEU.ALL UP0, P1 ;  /* 0x0000000000ff7886 */ /* 0x000fe20000800000 */
[----:B------:R-:W-:Y:S01]  /*4760*/  UMOV UR6, 0x0 ;  /* 0x0000000000067882 */ /* 0x000fe20000000000 */
[----:B------:R-:W-:Y:S01]  /*4770*/  UMOV UR7, 0x10000000 ;  /* 0x1000000000077882 */ /* 0x000fe20000000000 */
[----:B------:R-:W-:Y:S01]  /*4780*/  @!P1 R2UR UR5, R2 ;  /* 0x00000000020592ca */ /* 0x000fe200000e0000 */
[----:B------:R-:W-:Y:S01]  /*4790*/  @!P1 IMAD.X R0, RZ, RZ, R13, P0 ;  /* 0x000000ffff009224 */ /* 0x000fe200000e060d */
[----:B------:R-:W-:Y:S01]  /*47a0*/  @!UP0 UIADD3 UR32, UPT, UPT, UR21, 0x200, URZ ;  /* 0x0000020015208890 */ /* 0x000fe2000fffe0ff */
[----:B------:R-:W-:Y:S03]  /*47b0*/  VOTEU.ALL UP0, P1 ;  /* 0x0000000000ff7886 */ /* 0x000fe60000800000 */
[----:B------:R-:W-:Y:S01]  /*47c0*/  @!P1 R2UR UR4, R0 ;  /* 0x00000000000492ca */ /* 0x000fe200000e0000 */
[----:B------:R-:W-:Y:S06]  /*47d0*/  @!P1 IMAD.MOV.U32 R0, RZ, RZ, 0x1000 ;  /* 0x00001000ff009424 */ /* 0x000fec00078e00ff */
[----:B------:R-:W-:Y:S06]  /*47e0*/  IMAD.U32 R6, RZ, RZ, UR5 ;  /* 0x00000005ff067e24 */ /* 0x000fec000f8e00ff */
[----:B------:R-:W-:Y:S01]  /*47f0*/  IMAD.U32 R7, RZ, RZ, UR4 ;  /* 0x00000004ff077e24 */ /* 0x000fe2000f8e00ff */
[----:B------:R-:W-:Y:S04]  /*4800*/  @!P1 R2UR UR4, R6 ;  /* 0x00000000060492ca */ /* 0x000fe800000e0000 */
[----:B------:R-:W-:Y:S11]  /*4810*/  @!P1 R2UR UR5, R7 ;  /* 0x00000000070592ca */ /* 0x000ff600000e0000 */
[----:B------:R-:W-:Y:S02]  /*4820*/  @!UPT UIADD3 URZ, UPT, UPT, URZ, URZ, URZ ;  /* 0x000000fffffff290 */ /* 0x000fe4000fffe0ff */
[----:B------:R2:W-:Y:S01]  /*4830*/  @!UP0 UTMALDG.3D [UR32], [UR4], desc[UR6] ;  /* 0x00000620040085b4 */ /* 0x0005e20008011000 */
[----:B------:R3:W-:Y:S01]  /*4840*/  @!P1 SYNCS.ARRIVE.TRANS64.RED.A0TR RZ, [UR21+0x30], R0 ;  /* 0x00003000ffff99a7 */ /* 0x0007e20008300415 */
[----:B--2---:R-:W-:Y:S09]  /*4850*/  UPRMT UR4, UR45, 0x654, UR33 ;  /* 0x000006542d047896 */ /* 0x004ff20008000021 */
[----:B------:R-:W-:Y:S01]  /*4860*/  SYNCS.ARRIVE.TRANS64.RED.A1T0 RZ, [UR4], RZ ;  /* 0x000000ffffff79a7 */ /* 0x000fe20008100404 */
[----:B------:R-:W2:Y:S02]  /*4870*/  SYNCS.PHASECHK.TRANS64.TRYWAIT P0, [UR21+0x58], R4 ;  /* 0x00005804ff0075a7 */ /* 0x000ea40008001115 */
[----:B--23--:R-:W-:Y:S05]  /*4880*/  @!P0 BRA `(.L_x_81) ;  /* 0x0000005400388947 */ /* 0x00cfea0003800000 */
.L_x_161:
[----:B------:R-:W-:Y:S01]  /*4890*/  @!P1 IADD3 R2, P0, PT, R12, 0x580, RZ ;  /* 0x000005800c029810 */ /* 0x000fe20007f1e0ff */
[----:B------:R-:W-:Y:S01]  /*48a0*/  VOTEU.ALL UP0, P1 ;  /* 0x0000000000ff7886 */ /* 0x000fe20000800000 */
[----:B------:R-:W-:Y:S01]  /*48b0*/  UMOV UR6, 0x0 ;  /* 0x0000000000067882 */ /* 0x000fe20000000000 */
[----:B------:R-:W-:Y:S01]  /*48c0*/  UMOV UR7, 0x10000000 ;  /* 0x1000000000077882 */ /* 0x000fe20000000000 */
[----:B------:R-:W-:Y:S01]  /*48d0*/  @!P1 R2UR UR5, R2 ;  /* 0x00000000020592ca */ /* 0x000fe200000e0000 */
[----:B--2---:R-:W-:Y:S01]  /*48e0*/  @!P1 IMAD.X R0, RZ, RZ, R13, P0 ;  /* 0x000000ffff009224 */ /* 0x004fe200000e060d */
[----:B------:R-:W-:Y:S02]  /*48f0*/  @!UP0 UIADD3 UR26, UPT, UPT, UR34, 0x40, URZ ;  /* 0x00000040221a8890 */ /* 0x000fe4000fffe0ff */
[----:B------:R-:W-:Y:S02]  /*4900*/  @!UP0 UIADD3 UR24, UPT, UPT, UR21, 0x1200, URZ ;  /* 0x0000120015188890 */ /* 0x000fe4000fffe0ff */
[----:B------:R-:W-:Y:S01]  /*4910*/  @!P1 R2UR UR4, R0 ;  /* 0x00000000000492ca */ /* 0x000fe200000e0000 */
[----:B------:R-:W-:Y:S01]  /*4920*/  VOTEU.ALL UP0, P1 ;  /* 0x0000000000ff7886 */ /* 0x000fe20000800000 */
[----:B------:R-:W-:Y:S01]  /*4930*/  UMOV UR27, UR35 ;  /* 0x00000023001b7c82 */ /* 0x000fe20008000000 */
[----:B------:R-:W-:Y:S01]  /*4940*/  UMOV UR28, UR36 ;  /* 0x00000024001c7c82 */ /* 0x000fe20008000000 */
[----:B------:R-:W-:Y:S03]  /*4950*/  @!P1 IMAD.MOV.U32 R0, RZ, RZ, 0x1000 ;  /* 0x00001000ff009424 */ /* 0x000fe600078e00ff */
        /* <DEDUP_REMOVED lines=11> */
.L_x_163:
[----:B------:R-:W-:Y:S01]  /*4a10*/  @!P1 IADD3 R2, P0, PT, R12, 0x580, RZ ;  /* 0x000005800c029810 */ /* 0x000fe20007f1e0ff */
[----:B------:R-:W-:Y:S01]  /*4a20*/  VOTEU.ALL UP0, P1 ;  /* 0x0000000000ff7886 */ /* 0x000fe20000800000 */
[----:B------:R-:W-:Y:S01]  /*4a30*/  UMOV UR6, 0x0 ;  /* 0x0000000000067882 */ /* 0x000fe20000000000 */
[----:B------:R-:W-:Y:S01]  /*4a40*/  UMOV UR7, 0x10000000 ;  /* 0x1000000000077882 */ /* 0x000fe20000000000 */
[----:B------:R-:W-:Y:S01]  /*4a50*/  @!P1 R2UR UR5, R2 ;  /* 0x00000000020592ca */ /* 0x000fe200000e0000 */
[----:B--2---:R-:W-:Y:S01]  /*4a60*/  @!P1 IMAD.X R0, RZ, RZ, R13, P0 ;  /* 0x000000ffff009224 */ /* 0x004fe200000e060d */
[----:B------:R-:W-:Y:S01]  /*4a70*/  @!UP0 UIADD3 UR18, UPT, UPT, UR34, 0x80, URZ ;  /* 0x0000008022128890 */ /* 0x000fe2000fffe0ff */
[----:B------:R-:W-:Y:S01]  /*4a80*/  VIADD R10, R10, 0x1 ;  /* 0x000000010a0a7836 */ /* 0x000fe20000000000 */
        /* <DEDUP_REMOVED lines=17> */
.L_x_165:
[----:B------:R-:W-:Y:S01]  /*4ba0*/  @!P1 IADD3 R2, P0, PT, R12, 0x580, RZ ;  /* 0x000005800c029810 */ /* 0x000fe20007f1e0ff */
[----:B------:R-:W-:Y:S01]  /*4bb0*/  VOTEU.ALL UP0, P1 ;  /* 0x0000000000ff7886 */ /* 0x000fe20000800000 */
[----:B------:R-:W-:Y:S01]  /*4bc0*/  UMOV UR6, 0x0 ;  /* 0x0000000000067882 */ /* 0x000fe20000000000 */
[----:B------:R-:W-:Y:S01]  /*4bd0*/  UMOV UR7, 0x10000000 ;  /* 0x1000000000077882 */ /* 0x000fe20000000000 */
[----:B------:R-:W-:Y:S01]  /*4be0*/  @!P1 R2UR UR5, R2 ;  /* 0x00000000020592ca */ /* 0x000fe200000e0000 */
[----:B--2---:R-:W-:Y:S01]  /*4bf0*/  @!P1 IMAD.X R0, RZ, RZ, R13, P0 ;  /* 0x000000ffff009224 */ /* 0x004fe200000e060d */
[----:B------:R-:W-:Y:S01]  /*4c00*/  @!UP0 UIADD3 UR10, UPT, UPT, UR34, 0xc0, URZ ;  /* 0x000000c0220a8890 */ /* 0x000fe2000fffe0ff */
[----:B------:R-:W-:Y:S01]  /*4c10*/  R2UR UR18, R76 ;  /* 0x000000004c1272ca */ /* 0x000fe200000e0000 */
[----:B------:R-:W-:Y:S01]  /*4c20*/  @!UP0 UIADD3 UR8, UPT, UPT, UR21, 0x3200, URZ ;  /* 0x0000320015088890 */ /* 0x000fe2000fffe0ff */
[----:B------:R-:W-:Y:S01]  /*4c30*/  R2UR UR16, R77 ;  /* 0x000000004d1072ca */ /* 0x000fe200000e0000 */
[----:B------:R-:W-:Y:S01]  /*4c40*/  @!UP0 UIADD3 UR9, UPT, UPT, UR21, 0x48, URZ ;  /* 0x0000004815098890 */ /* 0x000fe2000fffe0ff */
[----:B------:R-:W-:Y:S01]  /*4c50*/  @!P1 R2UR UR4, R0 ;  /* 0x00000000000492ca */ /* 0x000fe200000e0000 */
[----:B------:R-:W-:Y:S01]  /*4c60*/  VOTEU.ALL UP0, P1 ;  /* 0x0000000000ff7886 */ /* 0x000fe20000800000 */
[----:B------:R-:W-:Y:S01]  /*4c70*/  UMOV UR11, UR35 ;  /* 0x00000023000b7c82 */ /* 0x000fe20008000000 */
[----:B------:R-:W-:Y:S01]  /*4c80*/  UMOV UR12, UR36 ;  /* 0x00000024000c7c82 */ /* 0x000fe20008000000 */
[C---:B------:R-:W-:Y:S01]  /*4c90*/  ISETP.NE.AND P0, PT, R10.reuse, 0x2, PT ;  /* 0x000000020a00780c */ /* 0x040fe20003f05270 */
[----:B------:R-:W-:Y:S01]  /*4ca0*/  UMOV UR36, UR29 ;  /* 0x0000001d00247c82 */ /* 0x000fe20008000000 */
[----:B------:R-:W-:Y:S01]  /*4cb0*/  IMAD.U32 R4, RZ, RZ, UR5 ;  /* 0x00000005ff047e24 */ /* 0x000fe2000f8e00ff */
[----:B------:R-:W-:Y:S01]  /*4cc0*/  LOP3.LUT R11, R11, 0x1, RZ, 0x3c, !PT ;  /* 0x000000010b0b7812 */ /* 0x000fe200078e3cff */
[----:B------:R-:W-:Y:S01]  /*4cd0*/  UPLOP3.LUT UP4, UPT, UPT, UPT, UPT, 0x80, 0x8 ;  /* 0x000000000008789c */ /* 0x000fe20003f8f070 */
[----:B------:R-:W-:Y:S01]  /*4ce0*/  SEL R0, RZ, 0x1, P0 ;  /* 0x00000001ff007807 */ /* 0x000fe20000000000 */
[----:B------:R-:W-:Y:S01]  /*4cf0*/  UIADD3 UR31, UPT, UPT, UR13, UR18, URZ ;  /* 0x000000120d1f7290 */ /* 0x000fe2000fffe0ff */
[----:B------:R-:W-:Y:S01]  /*4d00*/  SEL R10, R10, RZ, P0 ;  /* 0x000000ff0a0a7207 */ /* 0x000fe20000000000 */
[----:B------:R-:W-:Y:S01]  /*4d10*/  UIADD3 UR30, UPT, UPT, UR14, UR16, URZ ;  /* 0x000000100e1e7290 */ /* 0x000fe2000fffe0ff */
[----:B------:R-:W-:Y:S01]  /*4d20*/  IMAD.U32 R5, RZ, RZ, UR4 ;  /* 0x00000004ff057e24 */ /* 0x000fe2000f8e00ff */
[----:B------:R-:W-:Y:S02]  /*4d30*/  @!P1 R2UR UR4, R4 ;  /* 0x00000000040492ca */ /* 0x000fe400000e0000 */
[----:B------:R-:W-:Y:S02]  /*4d40*/  LOP3.LUT R9, R9, R0, RZ, 0x3c, !PT ;  /* 0x0000000009097212 */ /* 0x000fe400078e3cff */
[----:B------:R-:W-:Y:S11]  /*4d50*/  @!P1 R2UR UR5, R5 ;  /* 0x00000000050592ca */ /* 0x000ff600000e0000 */
[----:B------:R-:W-:Y:S02]  /*4d60*/  @!UPT UIADD3 URZ, UPT, UPT, URZ, URZ, URZ ;  /* 0x000000fffffff290 */ /* 0x000fe4000fffe0ff */
[----:B------:R2:W-:Y:S01]  /*4d70*/  @!UP0 UTMALDG.3D [UR8], [UR4], desc[UR6] ;  /* 0x00000608040085b4 */ /* 0x0005e20008011000 */
[----:B------:R2:W-:Y:S01]  /*4d80*/  @!P1 SYNCS.ARRIVE.TRANS64.RED.A0TR RZ, [UR21+0x48], R3 ;  /* 0x00004803ffff99a7 */ /* 0x0005e20008300415 */
[----:B------:R-:W-:Y:S01]  /*4d90*/  SYNCS.ARRIVE.TRANS64.RED.A1T0 RZ, [UR43], RZ ;  /* 0x000000ffffff79a7 */ /* 0x000fe2000810042b */
[----:B------:R-:W-:Y:S05]  /*4da0*/  BRA.U UP2, `(.L_x_84) ;  /* 0xfffffff1024c7547 */ /* 0x000fea000b83ffff */
[----:B------:R-:W-:-:S04]  /*4db0*/  SHF.L.U32 R2, R11, 0x1f, RZ ;  /* 0x0000001f0b027819 */ /* 0x000fc800000006ff */
[----:B------:R-:W3:Y:S02]  /*4dc0*/  SYNCS.PHASECHK.TRANS64.TRYWAIT P0, [UR21+0x50], R2 ;  /* 0x00005002ff0075a7 */ /* 0x000ee40008001115 */
[----:B---3--:R-:W-:Y:S05]  /*4dd0*/  @!P0 BRA `(.L_x_85) ;  /* 0x00000050002c8947 */ /* 0x008fea0003800000 */
.L_x_167:
[----:B------:R-:W4:Y:S02]  /*4de0*/  SYNCS.PHASECHK.TRANS64.TRYWAIT P0, [UR21+0x58], R2 ;  /* 0x00005802ff0075a7 */ /* 0x000f240008001115 */
[----:B----4-:R-:W-:Y:S05]  /*4df0*/  @!P0 BRA `(.L_x_86) ;  /* 0x00000050003c8947 */ /* 0x010fea0003800000 */
.L_x_169:
[----:B------:R-:W4:Y:S02]  /*4e00*/  SYNCS.PHASECHK.TRANS64.TRYWAIT P0, [UR21+0x60], R2 ;  /* 0x00006002ff0075a7 */ /* 0x000f240008001115 */
[----:B----4-:R-:W-:Y:S05]  /*4e10*/  @!P0 BRA `(.L_x_87) ;  /* 0x00000050004c8947 */ /* 0x010fea0003800000 */
.L_x_171:
[----:B---3--:R-:W-:-:S07]  /*4e20*/  MOV R0, UR21 ;  /* 0x0000001500007c02 */ /* 0x008fce0008000f00 */
.L_x_88:
[----:B---3--:R-:W-:-:S04]  /*4e30*/  SHF.L.U32 R2, R11, 0x1f, RZ ;  /* 0x0000001f0b027819 */ /* 0x008fc800000006ff */
[----:B------:R3:W4:Y:S03]  /*4e40*/  SYNCS.PHASECHK.TRANS64.TRYWAIT P0, [R0+URZ+0x68], R2 ;  /* 0x00006802000075a7 */ /* 0x00072600080011ff */
[----:B----4-:R-:W-:Y:S05]  /*4e50*/  @!P0 NANOSLEEP.SYNCS 0x989680 ;  /* 0x009896800000895d */ /* 0x010fea0003900000 */
[----:B------:R-:W4:Y:S02]  /*4e60*/  @!P0 SYNCS.PHASECHK.TRANS64 P0, [R0+URZ+0x68], R2 ;  /* 0x00006802000085a7 */ /* 0x000f2400080010ff */
[----:B-12-4-:R-:W-:Y:S05]  /*4e70*/  @P0 EXIT ;  /* 0x000000000000094d */ /* 0x016fea0003800000 */
[----:B------:R-:W-:Y:S05]  /*4e80*/  BRA `(.L_x_88) ;  /* 0xfffffffc00e87947 */ /* 0x000fea000383ffff */
.L_x_73:
[----:B------:R-:W-:-:S06]  /*4e90*/  UISETP.GE.AND UP0, UPT, UR18, 0x4, UPT ;  /* 0x000000041200788c */ /* 0x000fcc000bf06270 */
[----:B------:R-:W-:-:S13]  /*4ea0*/  PLOP3.LUT P0, PT, PT, PT, UP0, 0x80, 0x8 ;  /* 0x000000000008781c */ /* 0x000fda0003f0f008 */
[----:B-1----:R-:W-:Y:S05]  /*4eb0*/  @!P0 EXIT ;  /* 0x000000000000894d */ /* 0x002fea0003800000 */
[----:B------:R-:W-:Y:S01]  /*4ec0*/  BAR.SYNC.DEFER_BLOCKING 0x6, 0xa0 ;  /* 0x0182800000007b1d */ /* 0x000fe20000010000 */
[C---:B------:R-:W-:Y:S01]  /*4ed0*/  IMAD.SHL.U32 R7, R85.reuse, 0x40, RZ ;  /* 0x0000004055077824 */ /* 0x040fe200078e00ff */
[C---:B------:R-:W-:Y:S01]  /*4ee0*/  LOP3.LUT R87, R85.reuse, 0x60, RZ, 0xc0, !PT ;  /* 0x0000006055577812 */ /* 0x040fe200078ec0ff */
[C---:B------:R-:W-:Y:S02]  /*4ef0*/  IMAD.SHL.U32 R4, R85.reuse, 0x20, RZ ;  /* 0x0000002055047824 */ /* 0x040fe400078e00ff */
[----:B------:R-:W-:Y:S02]  /*4f00*/  HFMA2 R36, -RZ, RZ, 0, 0 ;  /* 0x00000000ff247431 */ /* 0x000fe400000001ff */
[----:B------:R-:W-:Y:S01]  /*4f10*/  IMAD.SHL.U32 R5, R85, 0x8, RZ ;  /* 0x0000000855057824 */ /* 0x000fe200078e00ff */
[----:B------:R-:W-:Y:S01]  /*4f20*/  UMOV UR44, 0x400 ;  /* 0x00000400002c7882 */ /* 0x000fe20000000000 */
[----:B------:R-:W1:Y:S01]  /*4f30*/  LDC.64 R72, c[0x0][0x8b0] ;  /* 0x00022c00ff487b82 */ /* 0x000e620000000a00 */
[----:B------:R-:W-:Y:S01]  /*4f40*/  ULEA UR44, UR45, UR44, 0x18 ;  /* 0x0000002c2d2c7291 */ /* 0x000fe2000f8ec0ff */
[----:B------:R-:W-:Y:S01]  /*4f50*/  LOP3.LUT R6, R7, 0x180, RZ, 0xc0, !PT ;  /* 0x0000018007067812 */ /* 0x000fe200078ec0ff */
[C---:B------:R-:W-:Y:S01]  /*4f60*/  IMAD.U32 R37, R85.reuse, 0x10000, RZ ;  /* 0x0001000055257824 */ /* 0x040fe200078e00ff */
[----:B------:R-:W-:Y:S01]  /*4f70*/  LOP3.LUT R4, R4, 0xc00, RZ, 0xc0, !PT ;  /* 0x00000c0004047812 */ /* 0x000fe200078ec0ff */
[----:B------:R-:W-:Y:S01]  /*4f80*/  UIADD3 UR4, UPT, UPT, UR44, 0x4200, URZ ;  /* 0x000042002c047890 */ /* 0x000fe2000fffe0ff */
[----:B------:R-:W-:Y:S01]  /*4f90*/  LOP3.LUT R5, R6, 0x30, R5, 0xf8, !PT ;  /* 0x0000003006057812 */ /* 0x000fe200078ef805 */
[----:B------:R-:W-:Y:S01]  /*4fa0*/  IMAD.SHL.U32 R6, R85, 0x2, RZ ;  /* 0x0000000255067824 */ /* 0x000fe200078e00ff */
[----:B------:R-:W2:Y:S01]  /*4fb0*/  LDC.64 R70, c[0x0][0x8a8] ;  /* 0x00022a00ff467b82 */ /* 0x000ea20000000a00 */
[----:B------:R-:W-:Y:S01]  /*4fc0*/  LOP3.LUT R4, R4, 0x40, R7, 0xf8, !PT ;  /* 0x0000004004047812 */ /* 0x000fe200078ef807 */
[----:B------:R-:W-:Y:S01]  /*4fd0*/  UIADD3 UR5, UPT, UPT, UR44, 0x200, URZ ;  /* 0x000002002c057890 */ /* 0x000fe2000fffe0ff */
[----:B------:R-:W-:Y:S01]  /*4fe0*/  LOP3.LUT R37, R37, 0x600000, RZ, 0xc0, !PT ;  /* 0x0060000025257812 */ /* 0x000fe200078ec0ff */
[----:B------:R-:W-:Y:S01]  /*4ff0*/  IMAD.MOV.U32 R84, RZ, RZ, RZ ;  /* 0x000000ffff547224 */ /* 0x000fe200078e00ff */
[----:B------:R-:W-:Y:S01]  /*5000*/  LOP3.LUT R85, R85, 0x2, RZ, 0xc0, !PT ;  /* 0x0000000255557812 */ /* 0x000fe200078ec0ff */
[----:B------:R-:W-:Y:S01]  /*5010*/  IMAD.MOV.U32 R79, RZ, RZ, RZ ;  /* 0x000000ffff4f7224 */ /* 0x000fe200078e00ff */
[----:B------:R-:W-:-:S02]  /*5020*/  LOP3.LUT R5, R5, 0x20, R6, 0x78, !PT ;  /* 0x0000002005057812 */ /* 0x000fc400078e7806 */
[----:B------:R-:W-:Y:S01]  /*5030*/  CS2R R82, SRZ ;  /* 0x0000000000527805 */ /* 0x000fe2000001ff00 */
[----:B------:R-:W3:Y:S01]  /*5040*/  LDS R0, [UR44+0x130] ;  /* 0x0001302cff007984 */ /* 0x000ee20008000800 */
[----:B------:R-:W-:Y:S01]  /*5050*/  LOP3.LUT R4, R4, 0x200, R7, 0xf8, !PT ;  /* 0x0000020004047812 */ /* 0x000fe200078ef807 */
[----:B------:R-:W-:Y:S01]  /*5060*/  IMAD.U32 R88, RZ, RZ, UR5 ;  /* 0x00000005ff587e24 */ /* 0x000fe2000f8e00ff */
[----:B------:R-:W-:Y:S01]  /*5070*/  MOV R81, RZ ;  /* 0x000000ff00517202 */ /* 0x000fe20000000f00 */
[----:B------:R-:W-:Y:S01]  /*5080*/  IMAD.MOV R80, RZ, RZ, -R85 ;  /* 0x000000ffff507224 */ /* 0x000fe200078e0a55 */
[----:B------:R-:W-:Y:S01]  /*5090*/  LOP3.LUT R69, R4, R5, RZ, 0xfc, !PT ;  /* 0x0000000504457212 */ /* 0x000fe200078efcff */
[----:B------:R-:W-:Y:S01]  /*50a0*/  IMAD.U32 R86, RZ, RZ, UR4 ;  /* 0x00000004ff567e24 */ /* 0x000fe2000f8e00ff */
[----:B------:R-:W4:Y:S01]  /*50b0*/  LDCU UR58, c[0x0][0x370] ;  /* 0x00006e00ff3a77ac */ /* 0x000f220008000800 */
[----:B------:R-:W1:Y:S01]  /*50c0*/  LDCU.64 UR62, c[0x0][0x348] ;  /* 0x00006900ff3e77ac */ /* 0x000e620008000a00 */
[----:B------:R-:W1:Y:S01]  /*50d0*/  LDCU UR43, c[0x0][0xb0c] ;  /* 0x00016180ff2b77ac */ /* 0x000e620008000800 */
[----:B------:R-:W1:Y:S01]  /*50e0*/  LDCU UR39, c[0x0][0xb30] ;  /* 0x00016600ff2777ac */ /* 0x000e620008000800 */
[----:B------:R-:W1:Y:S01]  /*50f0*/  LDCU.64 UR56, c[0x0][0x888] ;  /* 0x00011100ff3877ac */ /* 0x000e620008000a00 */
[----:B------:R-:W1:Y:S01]  /*5100*/  LDCU.64 UR40, c[0x0][0xb28] ;  /* 0x00016500ff2877ac */ /* 0x000e620008000a00 */
[----:B------:R-:W1:Y:S01]  /*5110*/  LDCU.64 UR60, c[0x0][0x890] ;  /* 0x00011200ff3c77ac */ /* 0x000e620008000a00 */
[----:B------:R-:W1:Y:S01]  /*5120*/  LDCU.128 UR52, c[0x0][0xb10] ;  /* 0x00016200ff3477ac */ /* 0x000e620008000c00 */
[----:B------:R-:W1:Y:S02]  /*5130*/  LDCU UR47, c[0x0][0x374] ;  /* 0x00006e80ff2f77ac */ /* 0x000e640008000800 */
[----:B-1234-:R-:W-:-:S07]  /*5140*/  IMAD.IADD R37, R0, 0x1, R37 ;  /* 0x0000000100257824 */ /* 0x01efce00078e0225 */
.L_x_130:
[----:B------:R-:W-:Y:S02]  /*5150*/  LEA R3, R79, UR44, 0x3 ;  /* 0x0000002c4f037c11 */ /* 0x000fe4000f8e18ff */
[----:B------:R-:W-:Y:S02]  /*5160*/  SHF.L.U32 R0, R83, 0x1f, RZ ;  /* 0x0000001f53007819 */ /* 0x000fe400000006ff */
[----:B-1----:R-:W-:Y:S02]  /*5170*/  LEA R4, R79, UR44, 0x4 ;  /* 0x0000002c4f047c11 */ /* 0x002fe4000f8e20ff */
[----:B------:R-:W1:Y:S02]  /*5180*/  SYNCS.PHASECHK.TRANS64.TRYWAIT P0, [R3+URZ+0x80], R0 ;  /* 0x00008000030075a7 */ /* 0x000e6400080011ff */
[----:B-1----:R-:W-:Y:S05]  /*5190*/  @!P0 BRA `(.L_x_89) ;  /* 0x0000004c00848947 */ /* 0x002fea0003800000 */
.L_x_172:
        /* <DEDUP_REMOVED lines=8> */
[----:B--2---:R-:W-:Y:S11]  /*5220*/  LOP3.LUT P0, RZ, R6, 0x1, RZ, 0xc0, !PT ;  /* 0x0000000106ff7812 */ /* 0x004ff6000780c0ff */
[----:B------:R-:W-:Y:S02]  /*5230*/  @!UPT UIADD3 URZ, UPT, UPT, URZ, URZ, URZ ;  /* 0x000000fffffff290 */ /* 0x000fe4000fffe0ff */
[----:B---3--:R-:W-:Y:S01]  /*5240*/  VOTEU.ANY UP1, P0 ;  /* 0x0000000000ff7886 */ /* 0x008fe20000020100 */
[----:B------:R-:W-:Y:S01]  /*5250*/  PLOP3.LUT P0, PT, PT, PT, UP1, 0x80, 0x8 ;  /* 0x000000000008781c */ /* 0x000fe20003f0f018 */
[----:B------:R-:W-:Y:S11]  /*5260*/  UP2UR UR46, UPR, URZ, 0x2 ;  /* 0x00000002ff2e7883 */ /* 0x000ff60008000000 */
[----:B------:R-:W-:Y:S01]  /*5270*/  @!UPT UIADD3 URZ, UPT, UPT, URZ, URZ, URZ ;  /* 0x000000fffffff290 */ /* 0x000fe2000fffe0ff */
[----:B-1----:R-:W-:Y:S02]  /*5280*/  @P0 SHF.R.U32.HI R0, RZ, 0x10, R5 ;  /* 0x00000010ff000819 */ /* 0x002fe40000011605 */
        /* <DEDUP_REMOVED lines=12> */
[----:B------:R-:W2:Y:S01]  /*5350*/  LDCU UR12, c[0x0][0xb20] ;  /* 0x00016400ff0c77ac */ /* 0x000ea20008000800 */
[----:B------:R-:W-:Y:S02]  /*5360*/  UIMAD.WIDE.U32 UR4, UR47, UR55, URZ ;  /* 0x000000372f0472a5 */ /* 0x000fe4000f8e00ff */
[----:B------:R-:W-:Y:S02]  /*5370*/  UIMAD.WIDE.U32 UR6, UR58, UR52, URZ ;  /* 0x000000343a0672a5 */ /* 0x000fe4000f8e00ff */
[----:B------:R-:W-:Y:S02]  /*5380*/  UISETP.NE.AND UP0, UPT, UR54, 0x1, UPT ;  /* 0x000000013600788c */ /* 0x000fe4000bf05270 */
[----:B------:R-:W-:Y:S02]  /*5390*/  UIMAD.WIDE.U32 UR8, UR37, UR55, URZ ;  /* 0x00000037250872a5 */ /* 0x000fe4000f8e00ff */
[----:B------:R-:W-:Y:S02]  /*53a0*/  UIMAD.WIDE.U32 UR10, UR38, UR52, URZ ;  /* 0x00000034260a72a5 */ /* 0x000fe4000f8e00ff */
[----:B------:R-:W-:Y:S02]  /*53b0*/  UISETP.NE.AND UP1, UPT, UR43, 0x1, UPT ;  /* 0x000000012b00788c */ /* 0x000fe4000bf25270 */
[----:B------:R-:W-:Y:S01]  /*53c0*/  UISETP.NE.AND UP2, UPT, UR42, 0x1, UPT ;  /* 0x000000012a00788c */ /* 0x000fe2000bf45270 */
[----:B------:R-:W-:Y:S02]  /*53d0*/  UMOV UR4, UR5 ;  /* 0x0000000500047c82 */ /* 0x000fe40008000000 */
[----:B--2---:R-:W-:Y:S03]  /*53e0*/  USHF.R.U32.HI UR5, URZ, UR12, UR4 ;  /* 0x0000000cff057299 */ /* 0x004fe60008011604 */
[----:B------:R-:W-:Y:S02]  /*53f0*/  UMOV UR4, UR7 ;  /* 0x0000000700047c82 */ /* 0x000fe40008000000 */
[----:B------:R-:W-:Y:S02]  /*5400*/  USHF.R.U32.HI UR7, URZ, UR53, UR4 ;  /* 0x00000035ff077299 */ /* 0x000fe40008011604 */
[----:B------:R-:W-:Y:S02]  /*5410*/  USEL UR4, UR47, UR5, !UP0 ;  /* 0x000000052f047287 */ /* 0x000fe4000c000000 */
[----:B------:R-:W-:Y:S01]  /*5420*/  USEL UR7, UR58, UR7, !UP1 ;  /* 0x000000073a077287 */ /* 0x000fe2000c800000 */
[----:B------:R-:W-:Y:S01]  /*5430*/  UMOV UR5, UR9 ;  /* 0x0000000900057c82 */ /* 0x000fe20008000000 */
[----:B------:R-:W-:Y:S02]  /*5440*/  UIMAD.WIDE.U32 UR8, UR4, UR40, URZ ;  /* 0x00000028040872a5 */ /* 0x000fe4000f8e00ff */
[----:B------:R-:W-:Y:S03]  /*5450*/  USHF.R.U32.HI UR6, URZ, UR12, UR5 ;  /* 0x0000000cff067299 */ /* 0x000fe60008011605 */
[----:B------:R-:W-:Y:S01]  /*5460*/  UMOV UR5, UR11 ;  /* 0x0000000b00057c82 */ /* 0x000fe20008000000 */
[----:B------:R-:W-:Y:S02]  /*5470*/  UIMAD.WIDE.U32 UR10, UR7, UR40, URZ ;  /* 0x00000028070a72a5 */ /* 0x000fe4000f8e00ff */
[----:B------:R-:W-:Y:S02]  /*5480*/  USHF.R.U32.HI UR12, URZ, UR53, UR5 ;  /* 0x00000035ff0c7299 */ /* 0x000fe40008011605 */
[----:B------:R-:W-:Y:S01]  /*5490*/  USEL UR6, UR37, UR6, !UP0 ;  /* 0x0000000625067287 */ /* 0x000fe2000c000000 */
[----:B------:R-:W-:Y:S02]  /*54a0*/  UMOV UR5, UR9 ;  /* 0x0000000900057c82 */ /* 0x000fe40008000000 */
[----:B------:R-:W-:Y:S01]  /*54b0*/  UMOV UR10, UR11 ;  /* 0x0000000b000a7c82 */ /* 0x000fe20008000000 */
[----:B------:R-:W-:Y:S02]  /*54c0*/  @UP2 USHF.R.U32.HI UR4, URZ, UR41, UR5 ;  /* 0x00000029ff042299 */ /* 0x000fe40008011605 */
[----:B------:R-:W-:Y:S02]  /*54d0*/  @UP2 USHF.R.U32.HI UR7, URZ, UR41, UR10 ;  /* 0x00000029ff072299 */ /* 0x000fe4000801160a */
[----:B------:R-:W-:Y:S02]  /*54e0*/  UIMAD UR4, UR42, UR4, URZ ;  /* 0x000000042a0472a4 */ /* 0x000fe4000f8e02ff */
[----:B------:R-:W-:Y:S02]  /*54f0*/  UIMAD.WIDE.U32 UR10, UR6, UR40, URZ ;  /* 0x00000028060a72a5 */ /* 0x000fe4000f8e00ff */
[----:B------:R-:W-:Y:S02]  /*5500*/  USEL UR5, UR38, UR12, !UP1 ;  /* 0x0000000c26057287 */ /* 0x000fe4000c800000 */
[----:B------:R-:W-:Y:S02]  /*5510*/  UIMAD UR8, UR42, UR7, URZ ;  /* 0x000000072a0872a4 */ /* 0x000fe4000f8e02ff */
[----:B------:R-:W-:Y:S03]  /*5520*/  UISETP.GE.AND UP0, UPT, UR6, UR4, UPT ;  /* 0x000000040600728c */ /* 0x000fe6000bf06270 */
[----:B------:R-:W-:Y:S01]  /*5530*/  UMOV UR4, UR11 ;  /* 0x0000000b00047c82 */ /* 0x000fe20008000000 */
[----:B------:R-:W-:Y:S02]  /*5540*/  UISETP.GE.OR UP0, UPT, UR5, UR8, UP0 ;  /* 0x000000080500728c */ /* 0x000fe40008706670 */
[----:B------:R-:W-:Y:S02]  /*5550*/  USHF.R.U32.HI UR4, URZ, UR41, UR4 ;  /* 0x00000029ff047299 */ /* 0x000fe40008011604 */
[----:B------:R-:W-:Y:S02]  /*5560*/  UIMAD.WIDE.U32 UR8, UR5, UR40, URZ ;  /* 0x00000028050872a5 */ /* 0x000fe4000f8e00ff */
[----:B------:R-:W-:Y:S02]  /*5570*/  USEL UR11, UR6, UR4, !UP2 ;  /* 0x00000004060b7287 */ /* 0x000fe4000d000000 */
[----:B------:R-:W-:Y:S02]  /*5580*/  UIADD3 UR8, UPT, UPT, -UR5, URZ, URZ ;  /* 0x000000ff05087290 */ /* 0x000fe4000fffe1ff */
[----:B------:R-:W-:Y:S01]  /*5590*/  UIADD3 UR10, UPT, UPT, -UR11, URZ, URZ ;  /* 0x000000ff0b0a7290 */ /* 0x000fe2000fffe1ff */
[----:B------:R-:W-:Y:S01]  /*55a0*/  @!UP0 UMOV UR4, UR9 ;  /* 0x0000000900048c82 */ /* 0x000fe20008000000 */
[----:B------:R-:W-:Y:S02]  /*55b0*/  UIADD3 UR9, UPT, UPT, -UR6, URZ, URZ ;  /* 0x000000ff06097290 */ /* 0x000fe4000fffe1ff */
[----:B------:R-:W-:Y:S02]  /*55c0*/  @!UP0 USHF.R.U32.HI UR4, URZ, UR41, UR4 ;  /* 0x00000029ff048299 */ /* 0x000fe40008011604 */
[----:B------:R-:W-:Y:S02]  /*55d0*/  UIMAD UR10, UR42, UR10, UR6 ;  /* 0x0000000a2a0a72a4 */ /* 0x000fe4000f8e0206 */
[----:B------:R-:W-:Y:S04]  /*55e0*/  @!UP0 USEL UR4, UR5, UR4, !UP2 ;  /* 0x0000000405048287 */ /* 0x000fe8000d000000 */
[----:B------:R-:W-:Y:S02]  /*55f0*/  @!UP0 UIMAD UR10, UR7, UR10, UR4 ;  /* 0x0000000a070a82a4 */ /* 0x000fe4000f8e0204 */
[----:B------:R-:W-:Y:S02]  /*5600*/  @!UP0 UIADD3 UR11, UPT, UPT, UR11, -UR4, URZ ;  /* 0x800000040b0b8290 */ /* 0x000fe4000fffe0ff */
[----:B------:R-:W-:Y:S02]  /*5610*/  UIMAD UR7, UR43, UR8, UR38 ;  /* 0x000000082b0772a4 */ /* 0x000fe4000f8e0226 */
[----:B------:R-:W-:Y:S02]  /*5620*/  @!UP0 UIMAD UR6, UR11, UR42, UR5 ;  /* 0x0000002a0b0682a4 */ /* 0x000fe4000f8e0205 */
[----:B------:R-:W-:Y:S01]  /*5630*/  UIMAD UR4, UR54, UR9, UR37 ;  /* 0x00000009360472a4 */ /* 0x000fe2000f8e0225 */
[----:B------:R-:W-:Y:S02]  /*5640*/  @!UP0 UMOV UR5, UR10 ;  /* 0x0000000a00058c82 */ /* 0x000fe40008000000 */
[----:B------:R-:W-:Y:S02]  /*5650*/  UIMAD UR38, UR5, UR43, UR7 ;  /* 0x0000002b052672a4 */ /* 0x000fe4000f8e0207 */
[----:B------:R-:W-:Y:S11]  /*5660*/  UIMAD UR37, UR6, UR54, UR4 ;  /* 0x00000036062572a4 */ /* 0x000ff6000f8e0204 */
[----:B------:R-:W-:Y:S01]  /*5670*/  @!UPT UIADD3 URZ, UPT, UPT, URZ, URZ, URZ ;  /* 0x000000fffffff290 */ /* 0x000fe2000fffe0ff */
.L_x_90:
[----:B------:R-:W-:Y:S01]  /*5680*/  UISETP.NE.AND UP0, UPT, UR39, 0x1, UPT ;  /* 0x000000012700788c */ /* 0x000fe2000bf05270 */
[----:B------:R-:W-:Y:S01]  /*5690*/  R2UR UR11, R88 ;  /* 0x00000000580b72ca */ /* 0x000fe200000e0000 */
[----:B------:R-:W-:Y:S01]  /*56a0*/  USHF.L.U32 UR50, UR30, 0x6, URZ ;  /* 0x000000061e327899 */ /* 0x000fe200080006ff */
[----:B------:R-:W-:Y:S01]  /*56b0*/  IADD3 R79, PT, PT, R79, 0x1, RZ ;  /* 0x000000014f4f7810 */ /* 0x000fe20007ffe0ff */
[----:B------:R-:W-:Y:S07]  /*56c0*/  USHF.L.U32 UR49, UR31, 0x8, URZ ;  /* 0x000000081f317899 */ /* 0x000fee00080006ff */
[----:B------:R-:W2:Y:S01]  /*56d0*/  @!UP0 LDCU.128 UR12, c[0x0][0xb10] ;  /* 0x00016200ff0c87ac */ /* 0x000ea20008000c00 */
[----:B------:R-:W3:Y:S01]  /*56e0*/  @!UP0 LDCU UR5, c[0x0][0xb0c] ;  /* 0x00016180ff0587ac */ /* 0x000ee20008000800 */
[----:B------:R-:W4:Y:S01]  /*56f0*/  @!UP0 LDCU UR10, c[0x0][0xb20] ;  /* 0x00016400ff0a87ac */ /* 0x000f220008000800 */
[----:B--2---:R-:W-:Y:S02]  /*5700*/  UIMAD.WIDE.U32 UR8, UR38, UR12, URZ ;  /* 0x0000000c260872a5 */ /* 0x004fe4000f8e00ff */
[----:B------:R-:W-:Y:S02]  /*5710*/  UIMAD.WIDE.U32 UR6, UR37, UR15, URZ ;  /* 0x0000000f250672a5 */ /* 0x000fe4000f8e00ff */
[----:B------:R-:W-:Y:S03]  /*5720*/  @!UP0 UISETP.NE.AND UP1, UPT, UR14, 0x1, UPT ;  /* 0x000000010e00888c */ /* 0x000fe6000bf25270 */
[----:B------:R-:W-:Y:S01]  /*5730*/  @!UP0 UMOV UR4, UR9 ;  /* 0x0000000900048c82 */ /* 0x000fe20008000000 */
[----:B---3--:R-:W-:Y:S02]  /*5740*/  @!UP0 UISETP.NE.AND UP2, UPT, UR5, 0x1, UPT ;  /* 0x000000010500888c */ /* 0x008fe4000bf45270 */
[----:B------:R-:W-:Y:S01]  /*5750*/  @!UP0 USHF.R.U32.HI UR4, URZ, UR13, UR4 ;  /* 0x0000000dff048299 */ /* 0x000fe20008011604 */
[----:B------:R-:W-:Y:S02]  /*5760*/  @!UP0 UMOV UR6, UR7 ;  /* 0x0000000700068c82 */ /* 0x000fe40008000000 */
[----:B----4-:R-:W-:Y:S02]  /*5770*/  @!UP0 USHF.R.U32.HI UR6, URZ, UR10, UR6 ;  /* 0x0000000aff068299 */ /* 0x010fe40008011606 */
[----:B------:R-:W-:Y:S02]  /*5780*/  @!UP0 USEL UR7, UR38, UR4, !UP2 ;  /* 0x0000000426078287 */ /* 0x000fe4000d000000 */
[----:B------:R-:W-:Y:S04]  /*5790*/  @!UP0 USEL UR6, UR37, UR6, !UP1 ;  /* 0x0000000625068287 */ /* 0x000fe8000c800000 */
[----:B------:R-:W-:Y:S02]  /*57a0*/  @!UP0 UIADD3 UR4, UPT, UPT, -UR7, UR6, URZ ;  /* 0x0000000607048290 */ /* 0x000fe4000fffe1ff */
[----:B------:R-:W-:Y:S02]  /*57b0*/  @!UP0 UIADD3 UR6, UPT, UPT, UR7, -UR6, URZ ;  /* 0x8000000607068290 */ /* 0x000fe4000fffe0ff */
[----:B------:R-:W-:Y:S02]  /*57c0*/  @!UP0 UIMAD UR38, UR4, UR5, UR38 ;  /* 0x00000005042682a4 */ /* 0x000fe4000f8e0226 */
[----:B------:R-:W-:Y:S02]  /*57d0*/  @!UP0 UIMAD UR37, UR6, UR14, UR37 ;  /* 0x0000000e062582a4 */ /* 0x000fe4000f8e0225 */
[----:B------:R-:W-:Y:S09]  /*57e0*/  ULOP3.LUT UP0, URZ, UR11, 0x1b0, URZ, 0xc0, !UPT ;  /* 0x000001b00bff7892 */ /* 0x000ff2000f80c0ff */
[----:B------:R-:W-:Y:S05]  /*57f0*/  BRA.U !UP0, `(.L_x_91) ;  /* 0x0000000108407547 */ /* 0x000fea000b800000 */
[----:B------:R-:W2:Y:S01]  /*5800*/  LDCU.64 UR8, c[0x4][0x88] ;  /* 0x01001100ff0877ac */ /* 0x000ea20008000a00 */
[----:B------:R-:W-:Y:S01]  /*5810*/  MOV R3, 0x0 ;  /* 0x0000000000037802 */ /* 0x000fe20000000f00 */
[----:B------:R-:W-:Y:S02]  /*5820*/  HFMA2 R12, -RZ, RZ, 0, 5.9604644775390625e-08 ;  /* 0x00000001ff0c7431 */ /* 0x000fe400000001ff */
[----:B------:R-:W-:Y:S02]  /*5830*/  IMAD.MOV.U32 R8, RZ, RZ, 0x70 ;  /* 0x00000070ff087424 */ /* 0x000fe400078e00ff */
[----:B------:R-:W-:Y:S01]  /*5840*/  IMAD.MOV.U32 R13, RZ, RZ, RZ ;  /* 0x000000ffff0d7224 */ /* 0x000fe200078e00ff */
[----:B------:R-:W3:Y:S01]  /*5850*/  LDCU.64 UR6, c[0x4][0x90] ;  /* 0x01001200ff0677ac */ /* 0x000ee20008000a00 */
[----:B------:R-:W4:Y:S01]  /*5860*/  LDC.64 R2, c[0x4][R3] ;  /* 0x0100000003027b82 */ /* 0x000f220000000a00 */
[----:B------:R-:W1:Y:S01]  /*5870*/  LDCU.64 UR4, c[0x4][0x8] ;  /* 0x01000100ff0477ac */ /* 0x000e620008000a00 */
[----:B--2---:R-:W-:Y:S01]  /*5880*/  MOV R5, UR9 ;  /* 0x0000000900057c02 */ /* 0x004fe20008000f00 */
[----:B------:R-:W-:Y:S01]  /*5890*/  IMAD.U32 R4, RZ, RZ, UR8 ;  /* 0x00000008ff047e24 */ /* 0x000fe2000f8e00ff */
[----:B---3--:R-:W-:Y:S01]  /*58a0*/  MOV R7, UR7 ;  /* 0x0000000700077c02 */ /* 0x008fe20008000f00 */
[----:B------:R-:W-:Y:S01]  /*58b0*/  IMAD.U32 R6, RZ, RZ, UR6 ;  /* 0x00000006ff067e24 */ /* 0x000fe2000f8e00ff */
[----:B-1----:R-:W-:Y:S01]  /*58c0*/  MOV R11, UR5 ;  /* 0x00000005000b7c02 */ /* 0x002fe20008000f00 */
[----:B------:R-:W-:Y:S02]  /*58d0*/  IMAD.U32 R10, RZ, RZ, UR4 ;  /* 0x00000004ff0a7e24 */ /* 0x000fe4000f8e00ff */
[----:B------:R-:W-:Y:S07]  /*58e0*/  LEPC R20, `(.L_x_91) ;  /* 0x000000001014794e */ /* 0x000fee0000000000 */
[----:B----45:R-:W-:Y:S05]  /*58f0*/  CALL.ABS.NOINC R2 ;  /* 0x0000000002007343 */ /* 0x030fea0003c00000 */
.L_x_91:
[----:B------:R-:W-:Y:S01]  /*5900*/  LOP3.LUT P0, RZ, R86, 0x1b0, RZ, 0xc0, !PT ;  /* 0x000001b056ff7812 */ /* 0x000fe2000780c0ff */
[----:B------:R-:W-:Y:S11]  /*5910*/  BSSY.RECONVERGENT B6, `(.L_x_92) ;  /* 0x0000013000067945 */ /* 0x000ff60003800200 */
[----:B------:R-:W-:Y:S01]  /*5920*/  @!UPT UIADD3 URZ, UPT, UPT, URZ, URZ, URZ ;  /* 0x000000fffffff290 */ /* 0x000fe2000fffe0ff */
[----:B------:R-:W-:Y:S05]  /*5930*/  @!P0 BRA `(.L_x_93) ;  /* 0x0000000000408947 */ /* 0x000fea0003800000 */
        /* <DEDUP_REMOVED lines=16> */
.L_x_93:
[----:B------:R-:W-:Y:S05]  /*5a40*/  BSYNC.RECONVERGENT B6 ;  /* 0x0000000000067941 */ /* 0x000fea0003800200 */
.L_x_92:
[----:B------:R-:W-:Y:S01]  /*5a50*/  R2UR UR4, R78 ;  /* 0x000000004e0472ca */ /* 0x000fe200000e0000 */
[----:B------:R-:W-:Y:S01]  /*5a60*/  UISETP.NE.U32.AND UP0, UPT, UR60, URZ, UPT ;  /* 0x000000ff3c00728c */ /* 0x000fe2000bf05070 */
[----:B------:R-:W-:Y:S02]  /*5a70*/  ISETP.NE.U32.AND P4, PT, R72, RZ, PT ;  /* 0x000000ff4800720c */ /* 0x000fe40003f85070 */
[----:B------:R-:W-:Y:S01]  /*5a80*/  ISETP.NE.U32.AND P2, PT, RZ, UR56, PT ;  /* 0x00000038ff007c0c */ /* 0x000fe2000bf45070 */
[----:B------:R-:W-:Y:S01]  /*5a90*/  UISETP.NE.AND.EX UP1, UPT, UR61, URZ, UPT, UP0 ;  /* 0x000000ff3d00728c */ /* 0x000fe2000bf25300 */
[----:B------:R-:W-:Y:S01]  /*5aa0*/  ISETP.NE.AND.EX P4, PT, R73, RZ, PT, P4 ;  /* 0x000000ff4900720c */ /* 0x000fe20003f85340 */
[----:B------:R-:W-:Y:S01]  /*5ab0*/  UPLOP3.LUT UP0, UPT, UPT, UPT, UPT, 0x40, 0x4 ;  /* 0x000000000004789c */ /* 0x000fe20003f0e870 */
[----:B------:R-:W-:Y:S05]  /*5ac0*/  ISETP.NE.AND.EX P2, PT, RZ, UR57, PT, P2 ;  /* 0x00000039ff007c0c */ /* 0x000fea000bf45320 */
[----:B------:R-:W-:Y:S06]  /*5ad0*/  UISETP.NE.AND UP2, UPT, UR4, URZ, UPT ;  /* 0x000000ff0400728c */ /* 0x000fec000bf45270 */
[----:B------:R-:W-:Y:S05]  /*5ae0*/  PLOP3.LUT P1, PT, PT, PT, UP2, 0x80, 0x8 ;  /* 0x000000000008781c */ /* 0x000fea0003f2f028 */
[----:B------:R-:W-:Y:S06]  /*5af0*/  @UP2 UPLOP3.LUT UP0, UPT, UPT, UPT, UP1, 0x80, 0x8 ;  /* 0x000000000008289c */ /* 0x000fec0003f0f010 */
[----:B------:R-:W-:Y:S01]  /*5b00*/  PLOP3.LUT P0, PT, PT, PT, UP0, 0x80, 0x8 ;  /* 0x000000000008781c */ /* 0x000fe20003f0f008 */
[----:B------:R-:W-:Y:S01]  /*5b10*/  @!UPT UIADD3 URZ, UPT, UPT, URZ, URZ, URZ ;  /* 0x000000fffffff290 */ /* 0x000fe2000fffe0ff */
[----:B------:R-:W-:Y:S11]  /*5b20*/  BRA.U !UP1, `(.L_x_94) ;  /* 0x00000001093c7547 */ /* 0x000ff6000b800000 */
[----:B------:R-:W-:Y:S01]  /*5b30*/  UISETP.NE.U32.AND UP0, UPT, UR56, URZ, UPT ;  /* 0x000000ff3800728c */ /* 0x000fe2000bf05070 */
[----:B-1----:R-:W-:Y:S01]  /*5b40*/  HFMA2 R0, -RZ, RZ, 0, 5.9604644775390625e-08 ;  /* 0x00000001ff007431 */ /* 0x002fe200000001ff */
[----:B------:R-:W1:Y:S01]  /*5b50*/  LDCU.64 UR8, c[0x0][0x358] ;  /* 0x00006b00ff0877ac */ /* 0x000e620008000a00 */
[----:B------:R-:W-:Y:S01]  /*5b60*/  IMAD.MOV.U32 R74, RZ, RZ, 0x1 ;  /* 0x00000001ff4a7424 */ /* 0x000fe200078e00ff */
[----:B------:R-:W-:Y:S06]  /*5b70*/  UISETP.NE.AND.EX UP0, UPT, UR57, URZ, UPT, UP0 ;  /* 0x000000ff3900728c */ /* 0x000fec000bf05300 */
[----:B------:R-:W-:Y:S05]  /*5b80*/  PLOP3.LUT P3, PT, PT, PT, UP0, 0x80, 0x8 ;  /* 0x000000000008781c */ /* 0x000fea0003f6f008 */
[----:B------:R-:W2:Y:S01]  /*5b90*/  @UP0 LDCU.64 UR4, c[0x0][0x888] ;  /* 0x00011100ff0407ac */ /* 0x000ea20008000a00 */
[----:B------:R-:W-:Y:S07]  /*5ba0*/  @UP0 UIMAD UR6, UR36, UR60, URZ ;  /* 0x0000003c240602a4 */ /* 0x000fee000f8e02ff */
[----:B------:R-:W-:Y:S01]  /*5bb0*/  @!P3 PRMT R74, R0, 0x7610, R74 ;  /* 0x00007610004ab816 */ /* 0x000fe2000000004a */
[----:B--2---:R-:W-:Y:S06]  /*5bc0*/  @UP0 UIMAD.WIDE UR4, UR6, 0x4, UR4 ;  /* 0x00000004060408a5 */ /* 0x004fec000f8e0204 */
[----:B-----5:R-:W-:Y:S01]  /*5bd0*/  IMAD.U32 R40, RZ, RZ, UR4 ;  /* 0x00000004ff287e24 */ /* 0x020fe2000f8e00ff */
[----:B------:R-:W-:Y:S04]  /*5be0*/  MOV R41, UR5 ;  /* 0x0000000500297c02 */ /* 0x000fe80008000f00 */
[----:B------:R-:W2:Y:S01]  /*5bf0*/  @!UP0 LDCU UR4, c[0x0][0x880] ;  /* 0x00011000ff0487ac */ /* 0x000ea20008000800 */
[----:B-1----:R3:W5:Y:S02]  /*5c00*/  @P3 LDG.E R40, desc[UR8][R40.64] ;  /* 0x0000000828283981 */ /* 0x002764000c1e1900 */
[----:B--23--:R-:W-:Y:S02]  /*5c10*/  @!P3 IMAD.U32 R40, RZ, RZ, UR4 ;  /* 0x00000004ff28be24 */ /* 0x00cfe4000f8e00ff */
.L_x_94:
[----:B------:R-:W-:Y:S05]  /*5c20*/  @!P4 BRA `(.L_x_95) ;  /* 0x000000000024c947 */ /* 0x000fea0003800000 */
[----:B------:R-:W-:Y:S01]  /*5c30*/  ISETP.NE.U32.AND P3, PT, R70, RZ, PT ;  /* 0x000000ff4600720c */ /* 0x000fe20003f65070 */
[----:B------:R-:W2:Y:S03]  /*5c40*/  LDCU.64 UR4, c[0x0][0x358] ;  /* 0x00006b00ff0477ac */ /* 0x000ea60008000a00 */
[----:B------:R-:W-:Y:S11]  /*5c50*/  ISETP.NE.AND.EX P3, PT, R71, RZ, PT, P3 ;  /* 0x000000ff4700720c */ /* 0x000ff60003f65330 */
[----:B------:R-:W-:Y:S02]  /*5c60*/  @!UPT UIADD3 URZ, UPT, UPT, URZ, URZ, URZ ;  /* 0x000000fffffff290 */ /* 0x000fe4000fffe0ff */
[----:B------:R-:W3:Y:S01]  /*5c70*/  @P3 LDC.64 R2, c[0x0][0x8a8] ;  /* 0x00022a00ff023b82 */ /* 0x000ee20000000a00 */
[----:B-1----:R-:W-:Y:S04]  /*5c80*/  @P3 IMAD R0, R72, UR36, RZ ;  /* 0x0000002448003c24 */ /* 0x002fe8000f8e02ff */
[----:B---3--:R-:W-:Y:S05]  /*5c90*/  @P3 IMAD.WIDE R2, R0, 0x4, R2 ;  /* 0x0000000400023825 */ /* 0x008fea00078e0202 */
[----:B--2--5:R2:W5:Y:S02]  /*5ca0*/  @P3 LDG.E R38, desc[UR4][R2.64] ;  /* 0x0000000402263981 */ /* 0x024564000c1e1900 */
[----:B--2---:R-:W3:Y:S02]  /*5cb0*/  @!P3 LDC R38, c[0x0][0x8a0] ;  /* 0x00022800ff26bb82 */ /* 0x004ee40000000800 */
.L_x_95:
[----:B-----5:R-:W-:Y:S01]  /*5cc0*/  ISETP.NE.AND P4, PT, R40, RZ, PT ;  /* 0x000000ff2800720c */ /* 0x020fe20003f85270 */
[----:B------:R-:W-:Y:S01]  /*5cd0*/  BSSY B1, `(.L_x_96) ;  /* 0x0000042000017945 */ /* 0x000fe20003800000 */
[----:B------:R-:W-:Y:S01]  /*5ce0*/  SEL R5, RZ, 0xffffffff, P2 ;  /* 0xffffffffff057807 */ /* 0x000fe20001000000 */
[----:B------:R-:W-:Y:S01]  /*5cf0*/  IMAD.MOV.U32 R53, RZ, RZ, 0x1 ;  /* 0x00000001ff357424 */ /* 0x000fe200078e00ff */
[----:B------:R-:W-:Y:S02]  /*5d00*/  LOP3.LUT P3, RZ, R74, 0xff, RZ, 0xc0, !PT ;  /* 0x000000ff4aff7812 */ /* 0x000fe4000786c0ff */
[----:B------:R-:W-:Y:S02]  /*5d10*/  CS2R R46, SRZ ;  /* 0x00000000002e7805 */ /* 0x000fe4000001ff00 */
[----:B-1----:R-:W-:Y:S02]  /*5d20*/  @P1 SEL R0, RZ, 0xffffffff, P4 ;  /* 0xffffffffff001807 */ /* 0x002fe40002000000 */
[----:B------:R-:W-:Y:S02]  /*5d30*/  CS2R R44, SRZ ;  /* 0x00000000002c7805 */ /* 0x000fe4000001ff00 */
[----:B------:R-:W-:Y:S02]  /*5d40*/  LEA R2, R82, UR44, 0x3 ;  /* 0x0000002c52027c11 */ /* 0x000fe4000f8e18ff */
[----:B------:R-:W-:Y:S02]  /*5d50*/  CS2R R50, SRZ ;  /* 0x0000000000327805 */ /* 0x000fe4000001ff00 */
[----:B------:R-:W-:Y:S02]  /*5d60*/  @P0 SEL R0, R5, R0, !P3 ;  /* 0x0000000005000207 */ /* 0x000fe40005800000 */
[----:B------:R-:W-:Y:S02]  /*5d70*/  CS2R R48, SRZ ;  /* 0x0000000000307805 */ /* 0x000fe4000001ff00 */
[----:B------:R-:W-:Y:S02]  /*5d80*/  LEA R52, R36, UR44, 0x3 ;  /* 0x0000002c24347c11 */ /* 0x000fe4000f8e18ff */
[----:B------:R-:W-:Y:S02]  /*5d90*/  @P1 LOP3.LUT R0, R0, 0x1, RZ, 0xc0, !PT ;  /* 0x0000000100001812 */ /* 0x000fe400078ec0ff */
[----:B------:R-:W-:Y:S02]  /*5da0*/  SHF.L.U32 R3, R84, 0x1f, RZ ;  /* 0x0000001f54037819 */ /* 0x000fe400000006ff */
[----:B------:R-:W-:Y:S02]  /*5db0*/  ISETP.NE.U32.OR P6, PT, R0, 0x1, !P1 ;  /* 0x000000010000780c */ /* 0x000fe40004fc5470 */
[----:B------:R-:W-:Y:S02]  /*5dc0*/  PLOP3.LUT P2, PT, PT, PT, UP1, 0x80, 0x8 ;  /* 0x000000000008781c */ /* 0x000fe40003f4f018 */
[----:B------:R-:W-:Y:S02]  /*5dd0*/  LEA.HI R39, R36, R36, RZ, 0x1 ;  /* 0x0000002424277211 */ /* 0x000fe400078f08ff */
[----:B------:R-:W-:Y:S02]  /*5de0*/  SEL R4, RZ, 0xffffffff, P4 ;  /* 0xffffffffff047807 */ /* 0x000fe40002000000 */
[----:B------:R-:W-:Y:S05]  /*5df0*/  P2R R61, PR, RZ, 0x40 ;  /* 0x00000040ff3d7803 */ /* 0x000fea0000000000 */
[----:B------:R-:W-:Y:S02]  /*5e00*/  @P6 SHF.L.U32 R0, R81, 0x1f, RZ ;  /* 0x0000001f51006819 */ /* 0x000fe400000006ff */
[----:B------:R-:W-:Y:S02]  /*5e10*/  @P2 SEL R4, R5, R4, !P3 ;  /* 0x0000000405042207 */ /* 0x000fe40005800000 */
[----:B------:R1:W2:Y:S02]  /*5e20*/  @P6 SYNCS.PHASECHK.TRANS64.TRYWAIT P1, [R2+URZ+0x30], R0 ;  /* 0x00003000020065a7 */ /* 0x0002a400080211ff */
[----:B------:R-:W-:Y:S04]  /*5e30*/  LOP3.LUT R4, R4, 0x1, RZ, 0xc0, !PT ;  /* 0x0000000104047812 */ /* 0x000fe800078ec0ff */
[----:B------:R-:W-:Y:S04]  /*5e40*/  ISETP.NE.U32.AND P5, PT, R4, 0x1, PT ;  /* 0x000000010400780c */ /* 0x000fe80003fa5070 */
[----:B------:R-:W-:Y:S01]  /*5e50*/  P2R R54, PR, RZ, 0x20 ;  /* 0x00000020ff367803 */ /* 0x000fe20000000000 */
[----:B------:R4:W3:Y:S01]  /*5e60*/  SYNCS.PHASECHK.TRANS64.TRYWAIT P0, [R52+URZ+0xa0], R3 ;  /* 0x0000a003340075a7 */ /* 0x0008e200080011ff */
[C---:B-1----:R-:W-:Y:S01]  /*5e70*/  IMAD.SHL.U32 R0, R39.reuse, 0x80, RZ ;  /* 0x0000008027007824 */ /* 0x042fe200078e00ff */
[----:B------:R-:W-:Y:S04]  /*5e80*/  LOP3.LUT R39, R39, 0xffe, RZ, 0xc0, !PT ;  /* 0x00000ffe27277812 */ /* 0x000fe800078ec0ff */
[----:B------:R-:W-:Y:S01]  /*5e90*/  LOP3.LUT R0, R0, 0xffffff00, RZ, 0xc0, !PT ;  /* 0xffffff0000007812 */ /* 0x000fe200078ec0ff */
[----:B------:R-:W-:Y:S04]  /*5ea0*/  IMAD.IADD R39, R36, 0x1, -R39 ;  /* 0x0000000124277824 */ /* 0x000fe800078e0a27 */
[----:B------:R-:W-:Y:S04]  /*5eb0*/  IMAD.IADD R0, R37, 0x1, R0 ;  /* 0x0000000125007824 */ /* 0x000fe800078e0200 */
[----:B------:R-:W-:Y:S01]  /*5ec0*/  IMAD R39, R39, 0x100000, R0 ;  /* 0x0010000027277824 */ /* 0x000fe200078e0200 */
[----:B--2---:R-:W-:Y:S01]  /*5ed0*/  @P6 SEL R53, RZ, 0x1, !P1 ;  /* 0x00000001ff356807 */ /* 0x004fe20004800000 */
[----:B----4-:R-:W-:Y:S06]  /*5ee0*/  @!P6 BRA `(.L_x_97) ;  /* 0x000000000080e947 */ /* 0x010fec0003800000 */
[----:B------:R-:W-:Y:S01]  /*5ef0*/  @P5 IMAD R5, R82, 0x1000, R69 ;  /* 0x0000100052055824 */ /* 0x000fe200078e0245 */
[----:B------:R-:W-:Y:S01]  /*5f00*/  ISETP.NE.AND P1, PT, R53, RZ, PT ;  /* 0x000000ff3500720c */ /* 0x000fe20003f25270 */
[----:B------:R-:W-:Y:S01]  /*5f10*/  BSSY B0, `(.L_x_98) ;  /* 0x000000b000007945 */ /* 0x000fe20003800000 */
[----:B------:R-:W-:Y:S01]  /*5f20*/  CS2R R50, SRZ ;  /* 0x0000000000327805 */ /* 0x000fe2000001ff00 */
[----:B------:R-:W-:Y:S01]  /*5f30*/  @P5 VIADD R4, R5, UR44 ;  /* 0x0000002c05045c36 */ /* 0x000fe20008000000 */
[----:B------:R-:W-:Y:S02]  /*5f40*/  CS2R R48, SRZ ;  /* 0x0000000000307805 */ /* 0x000fe4000001ff00 */
[----:B------:R-:W-:Y:S02]  /*5f50*/  CS2R R46, SRZ ;  /* 0x00000000002e7805 */ /* 0x000fe4000001ff00 */
[----:B------:R-:W-:Y:S01]  /*5f60*/  CS2R R44, SRZ ;  /* 0x00000000002c7805 */ /* 0x000fe2000001ff00 */
[----:B------:R-:W-:Y:S04]  /*5f70*/  @P5 IMAD R4, R85, -0x10, R4 ;  /* 0xfffffff055045824 */ /* 0x000fe800078e0204 */
[----:B------:R-:W-:Y:S05]  /*5f80*/  @P1 BRA `(.L_x_99) ;  /* 0x00000000000c1947 */ /* 0x000fea0003800000 */
[----:B------:R-:W-:Y:S04]  /*5f90*/  SHF.L.U32 R0, R81, 0x1f, RZ ;  /* 0x0000001f51007819 */ /* 0x000fe800000006ff */
[----:B------:R-:W1:Y:S02]  /*5fa0*/  SYNCS.PHASECHK.TRANS64.TRYWAIT P1, [R2+URZ+0x30], R0 ;  /* 0x00003000020075a7 */ /* 0x000e6400080211ff */
[----:B-1----:R-:W-:Y:S05]  /*5fb0*/  @!P1 BRA `(.L_x_100) ;  /* 0x0000004000109947 */ /* 0x002fea0003800000 */
.L_x_99:
[----:B------:R-:W-:Y:S05]  /*5fc0*/  BSYNC B0 ;  /* 0x0000000000007941 */ /* 0x000fea0003800000 */
.L_x_98:
[----:B------:R-:W-:Y:S01]  /*5fd0*/  ISETP.NE.AND P1, PT, R54, RZ, PT ;  /* 0x000000ff3600720c */ /* 0x000fe20003f25270 */
[----:B-1----:R-:W-:Y:S02]  /*5fe0*/  VIADD R2, R2, 0x50 ;  /* 0x0000005002027836 */ /* 0x002fe40000000000 */
[----:B------:R-:W-:Y:S02]  /*5ff0*/  IMAD.U32 R0, RZ, RZ, UR45 ;  /* 0x0000002dff007e24 */ /* 0x000fe4000f8e00ff */
[----:B------:R-:W-:Y:S03]  /*6000*/  VIADD R82, R82, 0x1 ;  /* 0x0000000152527836 */ /* 0x000fe60000000000 */
[----:B------:R-:W-:Y:S05]  /*6010*/  PRMT R0, R0, 0x654, R2 ;  /* 0x0000065400007816 */ /* 0x000fea0000000002 */
[----:B------:R1:W2:Y:S04]  /*6020*/  @P1 LDS.128 R48, [R5+UR44+0x200] ;  /* 0x0002002c05301984 */ /* 0x0002a80008000c00 */
[----:B------:R1:W4:Y:S01]  /*6030*/  @P1 LDS.128 R44, [R4+0x210] ;  /* 0x00021000042c1984 */ /* 0x0003220000000c00 */
[C---:B------:R-:W-:Y:S01]  /*6040*/  ISETP.NE.AND P1, PT, R82.reuse, 0x4, PT ;  /* 0x000000045200780c */ /* 0x040fe20003f25270 */
[----:B------:R-:W-:Y:S01]  /*6050*/  @!PT LDS RZ, [RZ] ;  /* 0x00000000fffff984 */ /* 0x000fe20000000800 */
[----:B------:R-:W-:Y:S01]  /*6060*/  @!PT LDS RZ, [RZ] ;  /* 0x00000000fffff984 */ /* 0x000fe20000000800 */
[----:B------:R-:W-:Y:S01]  /*6070*/  @!PT LDS RZ, [RZ] ;  /* 0x00000000fffff984 */ /* 0x000fe20000000800 */
[----:B------:R-:W-:Y:S01]  /*6080*/  @!PT LDS RZ, [RZ] ;  /* 0x00000000fffff984 */ /* 0x000fe20000000800 */
[----:B------:R5:W-:Y:S06]  /*6090*/  MEMBAR.ALL.CTA ;  /* 0x0000000000007992 */ /* 0x000bec0000008000 */
[----:B-----5:R-:W5:Y:S01]  /*60a0*/  FENCE.VIEW.ASYNC.S ;  /* 0x00000000000073c6 */ /* 0x020f620000000000 */
[----:B------:R-:W-:Y:S01]  /*60b0*/  SEL R82, R82, RZ, P1 ;  /* 0x000000ff52527207 */ /* 0x000fe20000800000 */
[----:B-----5:R5:W-:Y:S02]  /*60c0*/  SYNCS.ARRIVE.TRANS64.RED.A1T0 RZ, [R0+URZ], RZ ;  /* 0x000000ff00ff79a7 */ /* 0x020be400081004ff */
[----:B-----5:R-:W-:Y:S04]  /*60d0*/  SEL R0, RZ, 0x1, P1 ;  /* 0x00000001ff007807 */ /* 0x020fe80000800000 */
[----:B-12---:R-:W-:Y:S02]  /*60e0*/  LOP3.LUT R81, R81, R0, RZ, 0x3c, !PT ;  /* 0x0000000051517212 */ /* 0x006fe400078e3cff */
.L_x_97:
[----:B------:R-:W-:Y:S05]  /*60f0*/  BSYNC B1 ;  /* 0x0000000000017941 */ /* 0x000fea0003800000 */
.L_x_96:
[----:B------:R-:W-:Y:S04]  /*6100*/  SHF.R.U32.HI R0, RZ, 0x15, R39 ;  /* 0x00000015ff007819 */ /* 0x000fe80000011627 */
[----:B------:R-:W-:Y:S01]  /*6110*/  LOP3.LUT P1, RZ, R0, 0x3, R75, 0x48, !PT ;  /* 0x0000000300ff7812 */ /* 0x000fe2000782484b */
[----:B------:R-:W-:Y:S01]  /*6120*/  @!UPT UIADD3 URZ, UPT, UPT, URZ, URZ, URZ ;  /* 0x000000fffffff290 */ /* 0x000fe2000fffe0ff */
[----:B---3--:R-:W-:Y:S11]  /*6130*/  @P0 BRA `(.L_x_101) ;  /* 0x0000000000080947 */ /* 0x008ff60003800000 */
[----:B------:R-:W1:Y:S02]  /*6140*/  SYNCS.PHASECHK.TRANS64.TRYWAIT P0, [R52+URZ+0xa0], R3 ;  /* 0x0000a003340075a7 */ /* 0x000e6400080011ff */
[----:B-1----:R-:W-:Y:S05]  /*6150*/  @!P0 BRA `(.L_x_102) ;  /* 0x0000003c00bc8947 */ /* 0x002fea0003800000 */
.L_x_101:
[----:B------:R-:W-:Y:S05]  /*6160*/  @!P1 BRA `(.L_x_103) ;  /* 0x0000000000409947 */ /* 0x000fea0003800000 */
[----:B------:R-:W2:Y:S01]  /*6170*/  LDCU.64 UR8, c[0x4][0x78] ;  /* 0x01000f00ff0877ac */ /* 0x000ea20008000a00 */
[----:B-1----:R-:W-:Y:S01]  /*6180*/  MOV R3, 0x0 ;  /* 0x0000000000037802 */ /* 0x002fe20000000f00 */
[----:B------:R-:W-:Y:S02]  /*6190*/  HFMA2 R12, -RZ, RZ, 0, 5.9604644775390625e-08 ;  /* 0x00000001ff0c7431 */ /* 0x000fe400000001ff */
[----:B------:R-:W-:Y:S02]  /*61a0*/  IMAD.MOV.U32 R8, RZ, RZ, 0x192 ;  /* 0x00000192ff087424 */ /* 0x000fe400078e00ff */
[----:B------:R-:W-:Y:S01]  /*61b0*/  IMAD.MOV.U32 R13, RZ, RZ, RZ ;  /* 0x000000ffff0d7224 */ /* 0x000fe200078e00ff */
[----:B------:R-:W1:Y:S01]  /*61c0*/  LDCU.64 UR6, c[0x4][0x80] ;  /* 0x01001000ff0677ac */ /* 0x000e620008000a00 */
[----:B------:R-:W3:Y:S01]  /*61d0*/  LDC.64 R2, c[0x4][R3] ;  /* 0x0100000003027b82 */ /* 0x000ee20000000a00 */
[----:B------:R-:W5:Y:S01]  /*61e0*/  LDCU.64 UR4, c[0x4][0x18] ;  /* 0x01000300ff0477ac */ /* 0x000f620008000a00 */
[----:B--2---:R-:W-:Y:S01]  /*61f0*/  MOV R5, UR9 ;  /* 0x0000000900057c02 */ /* 0x004fe20008000f00 */
[----:B------:R-:W-:Y:S01]  /*6200*/  IMAD.U32 R4, RZ, RZ, UR8 ;  /* 0x00000008ff047e24 */ /* 0x000fe2000f8e00ff */
[----:B-1----:R-:W-:Y:S01]  /*6210*/  MOV R7, UR7 ;  /* 0x0000000700077c02 */ /* 0x002fe20008000f00 */
[----:B------:R-:W-:Y:S01]  /*6220*/  IMAD.U32 R6, RZ, RZ, UR6 ;  /* 0x00000006ff067e24 */ /* 0x000fe2000f8e00ff */
[----:B-----5:R-:W-:Y:S01]  /*6230*/  MOV R11, UR5 ;  /* 0x00000005000b7c02 */ /* 0x020fe20008000f00 */
[----:B------:R-:W-:Y:S02]  /*6240*/  IMAD.U32 R10, RZ, RZ, UR4 ;  /* 0x00000004ff0a7e24 */ /* 0x000fe4000f8e00ff */
[----:B------:R-:W-:Y:S07]  /*6250*/  LEPC R20, `(.L_x_103) ;  /* 0x000000001014794e */ /* 0x000fee0000000000 */
[----:B---34-:R-:W-:Y:S05]  /*6260*/  CALL.ABS.NOINC R2 ;  /* 0x0000000002007343 */ /* 0x018fea0003c00000 */
.L_x_103:
[----:B------:R-:W-:Y:S05]  /*6270*/  WARPSYNC.ALL ;  /* 0x0000000000007948 */ /* 0x000fea0003800000 */
[----:B------:R-:W-:Y:S01]  /*6280*/  R2UR UR4, R39 ;  /* 0x00000000270472ca */ /* 0x000fe200000e0000 */
[----:B------:R-:W-:Y:S01]  /*6290*/  BSSY.RECONVERGENT B0, `(.L_x_104) ;  /* 0x00000a0000007945 */ /* 0x000fe20003800200 */
[C---:B------:R-:W-:Y:S02]  /*62a0*/  SHF.L.U32 R2, R48.reuse, 0x10, RZ ;  /* 0x0000001030027819 */ /* 0x040fe400000006ff */
[C---:B-1----:R-:W-:Y:S02]  /*62b0*/  PRMT R3, R48.reuse, 0x8880, RZ ;  /* 0x0000888030037816 */ /* 0x042fe400000000ff */
[----:B------:R-:W-:Y:S02]  /*62c0*/  SHF.L.U32 R41, R48, 0x8, RZ ;  /* 0x0000000830297819 */ /* 0x000fe400000006ff */
[----:B------:R-:W-:Y:S02]  /*62d0*/  SHF.L.U32 R42, R49, 0x10, RZ ;  /* 0x00000010312a7819 */ /* 0x000fe400000006ff */
[----:B------:R-:W-:Y:S02]  /*62e0*/  IADD3 R60, PT, PT, R69, UR44, RZ ;  /* 0x0000002c453c7c10 */ /* 0x000fe4000fffe0ff */
[----:B------:R-:W-:Y:S01]  /*62f0*/  SHF.R.S32.HI R42, RZ, 0x18, R42 ;  /* 0x00000018ff2a7819 */ /* 0x000fe2000001142a */
[----:B------:R-:W-:Y:S01]  /*6300*/  LDTM.16dp32bit_t0_t15.x32 R4, tmem[UR4] ;  /* 0x00000004000479ee */ /* 0x000fe20008a80000 */
[----:B------:R-:W1:Y:S01]  /*6310*/  LDTM.16dp32bit_t16_t31.x32 R4, tmem[UR4+0x20] ;  /* 0x00002004000479ee */ /* 0x000e620008aa0000 */
[----:B------:R-:W-:Y:S02]  /*6320*/  SHF.L.U32 R55, R80, 0x4, RZ ;  /* 0x0000000450377819 */ /* 0x000fe400000006ff */
[----:B------:R-:W-:Y:S02]  /*6330*/  ISETP.NE.AND P0, PT, R87, RZ, PT ;  /* 0x000000ff5700720c */ /* 0x000fe40003f05270 */
[----:B------:R-:W-:Y:S02]  /*6340*/  IADD3 R89, PT, PT, R60, R55, RZ ;  /* 0x000000373c597210 */ /* 0x000fe40007ffe0ff */
[----:B------:R-:W-:Y:S01]  /*6350*/  ISETP.NE.AND P6, PT, R61, RZ, PT ;  /* 0x000000ff3d00720c */ /* 0x000fe20003fc5270 */
[C---:B-1----:R-:W-:Y:S01]  /*6360*/  IMAD R0, R38.reuse, R4, RZ ;  /* 0x0000000426007224 */ /* 0x042fe200078e02ff */
[----:B------:R-:W-:Y:S01]  /*6370*/  SHF.R.S32.HI R4, RZ, 0x18, R2 ;  /* 0x00000018ff047819 */ /* 0x000fe20000011402 */
[C---:B------:R-:W-:Y:S01]  /*6380*/  IMAD R2, R38.reuse, R5, RZ ;  /* 0x0000000526027224 */ /* 0x040fe200078e02ff */
[----:B------:R-:W-:Y:S01]  /*6390*/  SHF.R.S32.HI R5, RZ, 0x18, R41 ;  /* 0x00000018ff057819 */ /* 0x000fe20000011429 */
[----:B------:R-:W-:Y:S01]  /*63a0*/  IMAD R0, R3, R40, R0 ;  /* 0x0000002803007224 */ /* 0x000fe200078e0200 */
[----:B------:R-:W-:Y:S01]  /*63b0*/  PRMT R41, R49, 0x8880, RZ ;  /* 0x0000888031297816 */ /* 0x000fe200000000ff */
[----:B------:R-:W-:Y:S02]  /*63c0*/  IMAD R3, R38, R6, RZ ;  /* 0x0000000626037224 */ /* 0x000fe400078e02ff */
[-C--:B------:R-:W-:Y:S01]  /*63d0*/  IMAD R2, R4, R40.reuse, R2 ;  /* 0x0000002804027224 */ /* 0x080fe200078e0202 */
[----:B------:R-:W-:Y:S01]  /*63e0*/  SHF.R.S32.HI R4, RZ, 0x18, R48 ;  /* 0x00000018ff047819 */ /* 0x000fe20000011430 */
[----:B------:R-:W-:Y:S02]  /*63f0*/  IMAD R7, R38, R7, RZ ;  /* 0x0000000726077224 */ /* 0x000fe400078e02ff */
[-C--:B------:R-:W-:Y:S02]  /*6400*/  IMAD R3, R5, R40.reuse, R3 ;  /* 0x0000002805037224 */ /* 0x080fe400078e0203 */
[----:B------:R-:W-:Y:S02]  /*6410*/  IMAD R7, R4, R40, R7 ;  /* 0x0000002804077224 */ /* 0x000fe400078e0207 */
[C---:B------:R-:W-:Y:S02]  /*6420*/  IMAD R6, R38.reuse, R11, RZ ;  /* 0x0000000b26067224 */ /* 0x040fe400078e02ff */
[C---:B------:R-:W-:Y:S01]  /*6430*/  IMAD R11, R38.reuse, R16, RZ ;  /* 0x00000010260b7224 */ /* 0x040fe200078e02ff */
[----:B------:R-:W-:Y:S01]  /*6440*/  I2IP.S8.S32.SAT R56, R7, R3, RZ ;  /* 0x0000000307387239 */ /* 0x000fe200000014ff */
[C---:B------:R-:W-:Y:S02]  /*6450*/  IMAD R16, R38.reuse, R21, RZ ;  /* 0x0000001526107224 */ /* 0x040fe400078e02ff */
[----:B------:R-:W-:Y:S01]  /*6460*/  IMAD R21, R38, R26, RZ ;  /* 0x0000001a26157224 */ /* 0x000fe200078e02ff */
[----:B------:R-:W-:Y:S01]  /*6470*/  I2IP.S8.S32.SAT R56, R2, R0, R56 ;  /* 0x0000000002387239 */ /* 0x000fe20000001438 */
[C---:B------:R-:W-:Y:S01]  /*6480*/  IMAD R26, R38.reuse, R31, RZ ;  /* 0x0000001f261a7224 */ /* 0x040fe200078e02ff */
[----:B------:R-:W-:Y:S01]  /*6490*/  SHF.R.S32.HI R2, RZ, 0x18, R49 ;  /* 0x00000018ff027819 */ /* 0x000fe20000011431 */
[C---:B------:R-:W-:Y:S02]  /*64a0*/  IMAD R3, R38.reuse, R8, RZ ;  /* 0x0000000826037224 */ /* 0x040fe400078e02ff */
[----:B------:R-:W-:Y:S02]  /*64b0*/  IMAD.SHL.U32 R31, R49, 0x100, RZ ;  /* 0x00000100311f7824 */ /* 0x000fe400078e00ff */
[C---:B------:R-:W-:Y:S02]  /*64c0*/  IMAD R8, R38.reuse, R13, RZ ;  /* 0x0000000d26087224 */ /* 0x040fe400078e02ff */
[C---:B------:R-:W-:Y:S01]  /*64d0*/  IMAD R13, R38.reuse, R18, RZ ;  /* 0x00000012260d7224 */ /* 0x040fe200078e02ff */
[----:B------:R-:W-:Y:S01]  /*64e0*/  SHF.R.S32.HI R0, RZ, 0x18, R31 ;  /* 0x00000018ff007819 */ /* 0x000fe2000001141f */
[----:B------:R-:W-:Y:S01]  /*64f0*/  IMAD R18, R38, R23, RZ ;  /* 0x0000001726127224 */ /* 0x000fe200078e02ff */
[----:B------:R-:W-:Y:S01]  /*6500*/  SHF.L.U32 R31, R50, 0x10, RZ ;  /* 0x00000010321f7819 */ /* 0x000fe200000006ff */
[C---:B------:R-:W-:Y:S02]  /*6510*/  IMAD R4, R38.reuse, R9, RZ ;  /* 0x0000000926047224 */ /* 0x040fe400078e02ff */
[C---:B------:R-:W-:Y:S01]  /*6520*/  IMAD R23, R38.reuse, R28, RZ ;  /* 0x0000001c26177224 */ /* 0x040fe200078e02ff */
[----:B------:R-:W-:Y:S01]  /*6530*/  SHF.R.S32.HI R31, RZ, 0x18, R31 ;  /* 0x00000018ff1f7819 */ /* 0x000fe2000001141f */
[C---:B------:R-:W-:Y:S02]  /*6540*/  IMAD R7, R38.reuse, R12, RZ ;  /* 0x0000000c26077224 */ /* 0x040fe400078e02ff */
[----:B------:R-:W-:Y:S01]  /*6550*/  IMAD R28, R38, R33, RZ ;  /* 0x00000021261c7224 */ /* 0x000fe200078e02ff */
[----:B------:R-:W-:Y:S01]  /*6560*/  PRMT R33, R50, 0x8880, RZ ;  /* 0x0000888032217816 */ /* 0x000fe200000000ff */
[----:B------:R-:W-:Y:S02]  /*6570*/  IMAD R3, R41, R40, R3 ;  /* 0x0000002829037224 */ /* 0x000fe400078e0203 */
[C---:B------:R-:W-:Y:S02]  /*6580*/  IMAD R12, R38.reuse, R17, RZ ;  /* 0x00000011260c7224 */ /* 0x040fe400078e02ff */
[C---:B------:R-:W-:Y:S02]  /*6590*/  IMAD R5, R38.reuse, R10, RZ ;  /* 0x0000000a26057224 */ /* 0x040fe400078e02ff */
[----:B------:R-:W-:Y:S02]  /*65a0*/  IMAD R17, R38, R22, RZ ;  /* 0x0000001626117224 */ /* 0x000fe400078e02ff */
[----:B------:R-:W-:Y:S02]  /*65b0*/  IMAD R4, R42, R40, R4 ;  /* 0x000000282a047224 */ /* 0x000fe400078e0204 */
[C---:B------:R-:W-:Y:S02]  /*65c0*/  IMAD R22, R38.reuse, R27, RZ ;  /* 0x0000001b26167224 */ /* 0x040fe400078e02ff */
[----:B------:R-:W-:Y:S01]  /*65d0*/  IMAD R27, R38, R32, RZ ;  /* 0x00000020261b7224 */ /* 0x000fe200078e02ff */
[----:B------:R-:W-:Y:S01]  /*65e0*/  SHF.L.U32 R32, R50, 0x8, RZ ;  /* 0x0000000832207819 */ /* 0x000fe200000006ff */
[-C--:B------:R-:W-:Y:S02]  /*65f0*/  IMAD R5, R0, R40.reuse, R5 ;  /* 0x0000002800057224 */ /* 0x080fe400078e0205 */
[----:B------:R-:W-:Y:S01]  /*6600*/  IMAD.MOV.U32 R0, RZ, RZ, R33 ;  /* 0x000000ffff007224 */ /* 0x000fe200078e0021 */
[----:B------:R-:W-:Y:S01]  /*6610*/  SHF.R.S32.HI R32, RZ, 0x18, R32 ;  /* 0x00000018ff207819 */ /* 0x000fe20000011420 */
[-C--:B------:R-:W-:Y:S01]  /*6620*/  IMAD R6, R2, R40.reuse, R6 ;  /* 0x0000002802067224 */ /* 0x080fe200078e0206 */
[----:B------:R-:W-:Y:S01]  /*6630*/  SHF.R.S32.HI R2, RZ, 0x18, R50 ;  /* 0x00000018ff027819 */ /* 0x000fe20000011432 */
[----:B------:R-:W-:Y:S01]  /*6640*/  IMAD R7, R0, R40, R7 ;  /* 0x0000002800077224 */ /* 0x000fe200078e0207 */
[----:B------:R-:W-:Y:S01]  /*6650*/  PRMT R0, R51, 0x8880, RZ ;  /* 0x0000888033007816 */ /* 0x000fe200000000ff */
[----:B------:R-:W-:Y:S01]  /*6660*/  IMAD R9, R38, R14, RZ ;  /* 0x0000000e26097224 */ /* 0x000fe200078e02ff */
[----:B------:R-:W-:Y:S01]  /*6670*/  I2IP.S8.S32.SAT R6, R6, R5, RZ ;  /* 0x0000000506067239 */ /* 0x000fe200000014ff */
[-C--:B------:R-:W-:Y:S01]  /*6680*/  IMAD R8, R31, R40.reuse, R8 ;  /* 0x000000281f087224 */ /* 0x080fe200078e0208 */
[C---:B------:R-:W-:Y:S01]  /*6690*/  SHF.L.U32 R31, R51.reuse, 0x8, RZ ;  /* 0x00000008331f7819 */ /* 0x040fe200000006ff */
[----:B------:R-:W-:Y:S01]  /*66a0*/  IMAD R10, R38, R15, RZ ;  /* 0x0000000f260a7224 */ /* 0x000fe200078e02ff */
[----:B------:R-:W-:Y:S01]  /*66b0*/  I2IP.S8.S32.SAT R57, R4, R3, R6 ;  /* 0x0000000304397239 */ /* 0x000fe20000001406 */
[-C--:B------:R-:W-:Y:S01]  /*66c0*/  IMAD R9, R32, R40.reuse, R9 ;  /* 0x0000002820097224 */ /* 0x080fe200078e0209 */
[----:B------:R-:W-:Y:S01]  /*66d0*/  SHF.R.S32.HI R5, RZ, 0x18, R31 ;  /* 0x00000018ff057819 */ /* 0x000fe2000001141f */
[-C--:B------:R-:W-:Y:S01]  /*66e0*/  IMAD R10, R2, R40.reuse, R10 ;  /* 0x00000028020a7224 */ /* 0x080fe200078e020a */
[----:B------:R-:W-:Y:S01]  /*66f0*/  SHF.L.U32 R2, R51, 0x10, RZ ;  /* 0x0000001033027819 */ /* 0x000fe200000006ff */
[----:B------:R-:W-:Y:S01]  /*6700*/  IMAD R11, R0, R40, R11 ;  /* 0x00000028000b7224 */ /* 0x000fe200078e020b */
[----:B------:R-:W-:Y:S01]  /*6710*/  SHF.R.S32.HI R0, RZ, 0x18, R51 ;  /* 0x00000018ff007819 */ /* 0x000fe20000011433 */
[C---:B------:R-:W-:Y:S01]  /*6720*/  IMAD R15, R38.reuse, R20, RZ ;  /* 0x00000014260f7224 */ /* 0x040fe200078e02ff */
[----:B------:R-:W-:Y:S01]  /*6730*/  SHF.R.S32.HI R2, RZ, 0x18, R2 ;  /* 0x00000018ff027819 */ /* 0x000fe20000011402 */
[C---:B------:R-:W-:Y:S01]  /*6740*/  IMAD R14, R38.reuse, R19, RZ ;  /* 0x00000013260e7224 */ /* 0x040fe200078e02ff */
[C---:B----4-:R-:W-:Y:S01]  /*6750*/  SHF.L.U32 R4, R45.reuse, 0x10, RZ ;  /* 0x000000102d047819 */ /* 0x050fe200000006ff */
[----:B------:R-:W-:Y:S01]  /*6760*/  IMAD R19, R38, R24, RZ ;  /* 0x0000001826137224 */ /* 0x000fe200078e02ff */
[----:B------:R-:W-:Y:S01]  /*6770*/  PRMT R3, R45, 0x8880, RZ ;  /* 0x000088802d037816 */ /* 0x000fe200000000ff */
[-C--:B------:R-:W-:Y:S01]  /*6780*/  IMAD R12, R2, R40.reuse, R12 ;  /* 0x00000028020c7224 */ /* 0x080fe200078e020c */
[----:B------:R-:W-:Y:S01]  /*6790*/  PRMT R2, R44, 0x8880, RZ ;  /* 0x000088802c027816 */ /* 0x000fe200000000ff */
[-C--:B------:R-:W-:Y:S01]  /*67a0*/  IMAD R13, R5, R40.reuse, R13 ;  /* 0x00000028050d7224 */ /* 0x080fe200078e020d */
[----:B------:R-:W-:Y:S01]  /*67b0*/  SHF.R.S32.HI R4, RZ, 0x18, R4 ;  /* 0x00000018ff047819 */ /* 0x000fe20000011404 */
[----:B------:R-:W-:Y:S01]  /*67c0*/  IMAD R14, R0, R40, R14 ;  /* 0x00000028000e7224 */ /* 0x000fe200078e020e */
[----:B------:R-:W-:Y:S01]  /*67d0*/  MOV R0, R2 ;  /* 0x0000000200007202 */ /* 0x000fe20000000f00 */
[----:B------:R-:W-:Y:S01]  /*67e0*/  IMAD.U32 R5, R44, 0x10000, RZ ;  /* 0x000100002c057824 */ /* 0x000fe200078e00ff */
[----:B------:R-:W-:Y:S01]  /*67f0*/  I2IP.S8.S32.SAT R9, R10, R9, RZ ;  /* 0x000000090a097239 */ /* 0x000fe200000014ff */
[----:B------:R-:W-:Y:S01]  /*6800*/  IMAD R20, R38, R25, RZ ;  /* 0x0000001926147224 */ /* 0x000fe200078e02ff */
[----:B------:R-:W-:Y:S01]  /*6810*/  I2IP.S8.S32.SAT R13, R14, R13, RZ ;  /* 0x0000000d0e0d7239 */ /* 0x000fe200000014ff */
[----:B------:R-:W-:Y:S01]  /*6820*/  IMAD R15, R0, R40, R15 ;  /* 0x00000028000f7224 */ /* 0x000fe200078e020f */
[----:B------:R-:W-:Y:S01]  /*6830*/  SHF.R.S32.HI R2, RZ, 0x18, R5 ;  /* 0x00000018ff027819 */ /* 0x000fe20000011405 */
[----:B------:R-:W-:Y:S01]  /*6840*/  IMAD R24, R38, R29, RZ ;  /* 0x0000001d26187224 */ /* 0x000fe200078e02ff */
[----:B------:R-:W-:Y:S01]  /*6850*/  SHF.L.U32 R0, R44, 0x8, RZ ;  /* 0x000000082c007819 */ /* 0x000fe200000006ff */
[----:B------:R-:W-:Y:S01]  /*6860*/  IMAD R25, R38, R30, RZ ;  /* 0x0000001e26197224 */ /* 0x000fe200078e02ff */
[----:B------:R-:W-:Y:S01]  /*6870*/  I2IP.S8.S32.SAT R58, R8, R7, R9 ;  /* 0x00000007083a7239 */ /* 0x000fe20000001409 */
[----:B------:R-:W-:Y:S01]  /*6880*/  IMAD R16, R2, R40, R16 ;  /* 0x0000002802107224 */ /* 0x000fe200078e0210 */
[----:B------:R-:W-:Y:S01]  /*6890*/  SHF.R.S32.HI R0, RZ, 0x18, R0 ;  /* 0x00000018ff007819 */ /* 0x000fe20000011400 */
[----:B------:R-:W-:Y:S01]  /*68a0*/  IMAD R29, R38, R34, RZ ;  /* 0x00000022261d7224 */ /* 0x000fe200078e02ff */
[----:B------:R-:W-:Y:S01]  /*68b0*/  SHF.R.S32.HI R2, RZ, 0x18, R44 ;  /* 0x00000018ff027819 */ /* 0x000fe2000001142c */
[----:B------:R-:W-:Y:S01]  /*68c0*/  IMAD.SHL.U32 R5, R45, 0x100, RZ ;  /* 0x000001002d057824 */ /* 0x000fe200078e00ff */
[----:B------:R-:W-:Y:S01]  /*68d0*/  I2IP.S8.S32.SAT R59, R12, R11, R13 ;  /* 0x0000000b0c3b7239 */ /* 0x000fe2000000140d */
[-C--:B------:R-:W-:Y:S02]  /*68e0*/  IMAD R17, R0, R40.reuse, R17 ;  /* 0x0000002800117224 */ /* 0x080fe400078e0211 */
[-C--:B------:R-:W-:Y:S01]  /*68f0*/  IMAD R18, R2, R40.reuse, R18 ;  /* 0x0000002802127224 */ /* 0x080fe200078e0212 */
[----:B------:R-:W-:Y:S01]  /*6900*/  SHF.R.S32.HI R0, RZ, 0x18, R5 ;  /* 0x00000018ff007819 */ /* 0x000fe20000011405 */
[-C--:B------:R-:W-:Y:S01]  /*6910*/  IMAD R19, R3, R40.reuse, R19 ;  /* 0x0000002803137224 */ /* 0x080fe200078e0213 */
[----:B------:R-:W-:Y:S01]  /*6920*/  SHF.R.S32.HI R2, RZ, 0x18, R45 ;  /* 0x00000018ff027819 */ /* 0x000fe2000001142d */
[-C--:B------:R-:W-:Y:S01]  /*6930*/  IMAD R20, R4, R40.reuse, R20 ;  /* 0x0000002804147224 */ /* 0x080fe200078e0214 */
[----:B------:R-:W-:Y:S01]  /*6940*/  SHF.L.U32 R4, R46, 0x10, RZ ;  /* 0x000000102e047819 */ /* 0x000fe200000006ff */
[-C--:B------:R-:W-:Y:S01]  /*6950*/  IMAD R21, R0, R40.reuse, R21 ;  /* 0x0000002800157224 */ /* 0x080fe200078e0215 */
[C---:B------:R-:W-:Y:S01]  /*6960*/  PRMT R0, R46.reuse, 0x8880, RZ ;  /* 0x000088802e007816 */ /* 0x040fe200000000ff */
[----:B------:R1:W-:Y:S01]  /*6970*/  STS.128 [R69+UR44+0x4200], R56 ;  /* 0x0042003845007988 */ /* 0x0003e20008000c2c */
[----:B------:R-:W-:Y:S01]  /*6980*/  SHF.L.U32 R3, R46, 0x8, RZ ;  /* 0x000000082e037819 */ /* 0x000fe200000006ff */
[-C--:B------:R-:W-:Y:S01]  /*6990*/  IMAD R22, R2, R40.reuse, R22 ;  /* 0x0000002802167224 */ /* 0x080fe200078e0216 */
[----:B------:R-:W-:Y:S01]  /*69a0*/  SHF.R.S32.HI R2, RZ, 0x18, R4 ;  /* 0x00000018ff027819 */ /* 0x000fe20000011404 */
[-C--:B------:R-:W-:Y:S01]  /*69b0*/  IMAD R23, R0, R40.reuse, R23 ;  /* 0x0000002800177224 */ /* 0x080fe200078e0217 */
[----:B------:R-:W-:Y:S01]  /*69c0*/  SHF.R.S32.HI R3, RZ, 0x18, R3 ;  /* 0x00000018ff037819 */ /* 0x000fe20000011403 */
[----:B------:R-:W-:Y:S01]  /*69d0*/  IMAD R30, R38, R35, RZ ;  /* 0x00000023261e7224 */ /* 0x000fe200078e02ff */
[----:B------:R-:W-:Y:S01]  /*69e0*/  SHF.R.S32.HI R0, RZ, 0x18, R46 ;  /* 0x00000018ff007819 */ /* 0x000fe2000001142e */
[-C--:B------:R-:W-:Y:S01]  /*69f0*/  IMAD R24, R2, R40.reuse, R24 ;  /* 0x0000002802187224 */ /* 0x080fe200078e0218 */
[----:B------:R-:W-:Y:S01]  /*6a00*/  PRMT R2, R47, 0x8880, RZ ;  /* 0x000088802f027816 */ /* 0x000fe200000000ff */
[-C--:B------:R-:W-:Y:S01]  /*6a10*/  IMAD R25, R3, R40.reuse, R25 ;  /* 0x0000002803197224 */ /* 0x080fe200078e0219 */
[C---:B------:R-:W-:Y:S01]  /*6a20*/  SHF.L.U32 R3, R47.reuse, 0x10, RZ ;  /* 0x000000102f037819 */ /* 0x040fe200000006ff */
[----:B------:R-:W-:Y:S01]  /*6a30*/  IMAD.SHL.U32 R4, R47, 0x100, RZ ;  /* 0x000001002f047824 */ /* 0x000fe200078e00ff */
[----:B------:R-:W-:Y:S01]  /*6a40*/  SHF.R.S32.HI R5, RZ, 0x18, R47 ;  /* 0x00000018ff057819 */ /* 0x000fe2000001142f */
[-C--:B------:R-:W-:Y:S01]  /*6a50*/  IMAD R26, R0, R40.reuse, R26 ;  /* 0x00000028001a7224 */ /* 0x080fe200078e021a */
[----:B------:R-:W-:Y:S01]  /*6a60*/  SHF.R.S32.HI R3, RZ, 0x18, R3 ;  /* 0x00000018ff037819 */ /* 0x000fe20000011403 */
[-C--:B------:R-:W-:Y:S01]  /*6a70*/  IMAD R27, R2, R40.reuse, R27 ;  /* 0x00000028021b7224 */ /* 0x080fe200078e021b */
[----:B------:R-:W-:Y:S02]  /*6a80*/  SHF.R.S32.HI R4, RZ, 0x18, R4 ;  /* 0x00000018ff047819 */ /* 0x000fe40000011404 */
[----:B------:R-:W-:Y:S01]  /*6a90*/  I2IP.S8.S32.SAT R17, R18, R17, RZ ;  /* 0x0000001112117239 */ /* 0x000fe200000014ff */
[-C--:B------:R-:W-:Y:S01]  /*6aa0*/  IMAD R28, R3, R40.reuse, R28 ;  /* 0x00000028031c7224 */ /* 0x080fe200078e021c */
[----:B------:R-:W-:Y:S01]  /*6ab0*/  I2IP.S8.S32.SAT R21, R22, R21, RZ ;  /* 0x0000001516157239 */ /* 0x000fe200000014ff */
[-C--:B------:R-:W-:Y:S01]  /*6ac0*/  IMAD R29, R4, R40.reuse, R29 ;  /* 0x00000028041d7224 */ /* 0x080fe200078e021d */
[----:B------:R-:W-:Y:S01]  /*6ad0*/  I2IP.S8.S32.SAT R16, R16, R15, R17 ;  /* 0x0000000f10107239 */ /* 0x000fe20000001411 */
[----:B------:R-:W-:Y:S01]  /*6ae0*/  IMAD R30, R5, R40, R30 ;  /* 0x00000028051e7224 */ /* 0x000fe200078e021e */
[----:B------:R-:W-:Y:S02]  /*6af0*/  I2IP.S8.S32.SAT R17, R20, R19, R21 ;  /* 0x0000001314117239 */ /* 0x000fe40000001415 */
[----:B------:R-:W-:Y:S02]  /*6b00*/  I2IP.S8.S32.SAT R18, R26, R25, RZ ;  /* 0x000000191a127239 */ /* 0x000fe400000014ff */
[----:B------:R-:W-:Y:S02]  /*6b10*/  I2IP.S8.S32.SAT R19, R30, R29, RZ ;  /* 0x0000001d1e137239 */ /* 0x000fe400000014ff */
[----:B------:R-:W-:Y:S02]  /*6b20*/  I2IP.S8.S32.SAT R18, R24, R23, R18 ;  /* 0x0000001718127239 */ /* 0x000fe40000001412 */
[----:B------:R-:W-:Y:S02]  /*6b30*/  I2IP.S8.S32.SAT R19, R28, R27, R19 ;  /* 0x0000001b1c137239 */ /* 0x000fe40000001413 */
[----:B------:R-:W-:Y:S02]  /*6b40*/  LEA R0, R82, UR44, 0x3 ;  /* 0x0000002c52007c11 */ /* 0x000fe4000f8e18ff */
[----:B------:R-:W-:Y:S01]  /*6b50*/  @P6 SHF.L.U32 R2, R81, 0x1f, RZ ;  /* 0x0000001f51026819 */ /* 0x000fe200000006ff */
[----:B------:R1:W-:Y:S01]  /*6b60*/  STS.128 [R89+0x4210], R16 ;  /* 0x0042101059007388 */ /* 0x0003e20000000c00 */
[----:B------:R-:W-:Y:S01]  /*6b70*/  @!PT LDS RZ, [RZ] ;  /* 0x00000000fffff984 */ /* 0x000fe20000000800 */
[----:B------:R-:W-:Y:S01]  /*6b80*/  @!PT LDS RZ, [RZ] ;  /* 0x00000000fffff984 */ /* 0x000fe20000000800 */
[----:B------:R-:W-:Y:S01]  /*6b90*/  @!PT LDS RZ, [RZ] ;  /* 0x00000000fffff984 */ /* 0x000fe20000000800 */
[----:B------:R-:W-:Y:S01]  /*6ba0*/  @!PT LDS RZ, [RZ] ;  /* 0x00000000fffff984 */ /* 0x000fe20000000800 */
[----:B------:R2:W-:Y:S07]  /*6bb0*/  MEMBAR.ALL.CTA ;  /* 0x0000000000007992 */ /* 0x0005ee0000008000 */
[----:B--2---:R-:W2:Y:S02]  /*6bc0*/  FENCE.VIEW.ASYNC.S ;  /* 0x00000000000073c6 */ /* 0x004ea40000000000 */
[----:B--2---:R-:W-:Y:S06]  /*6bd0*/  BAR.SYNC.DEFER_BLOCKING 0x1, 0x80 ;  /* 0x0042000000007b1d */ /* 0x004fec0000010000 */
[----:B------:R-:W-:Y:S05]  /*6be0*/  @P0 BRA `(.L_x_105) ;  /* 0x0000000000280947 */ /* 0x000fea0003800000 */
[----:B------:R-:W-:Y:S01]  /*6bf0*/  UIADD3 UR4, UPT, UPT, UR44, 0x4200, URZ ;  /* 0x000042002c047890 */ /* 0x000fe2000fffe0ff */
[----:B------:R-:W-:Y:S05]  /*6c00*/  UMOV UR51, UR36 ;  /* 0x0000002400337c82 */ /* 0x000fea0008000000 */
[----:B------:R-:W-:Y:S01]  /*6c10*/  MOV R86, UR4 ;  /* 0x0000000400567c02 */ /* 0x000fe20008000f00 */
[----:B------:R-:W-:Y:S03]  /*6c20*/  UIADD3 UR4, UP0, UPT, UR62, 0x680, URZ ;  /* 0x000006803e047890 */ /* 0x000fe6000ff1e0ff */
[----:B------:R-:W-:Y:S01]  /*6c30*/  R2UR UR48, R86 ;  /* 0x00000000563072ca */ /* 0x000fe200000e0000 */
[----:B------:R-:W-:Y:S11]  /*6c40*/  UIADD3.X UR5, UPT, UPT, URZ, UR63, URZ, UP0, !UPT ;  /* 0x0000003fff057290 */ /* 0x000ff600087fe4ff */
[----:B------:R-:W-:Y:S01]  /*6c50*/  @!UPT UIADD3 URZ, UPT, UPT, URZ, URZ, URZ ;  /* 0x000000fffffff290 */ /* 0x000fe2000fffe0ff */
[----:B------:R2:W-:Y:S01]  /*6c60*/  UTMASTG.3D [UR48], [UR4] ;  /* 0x00000030040073b5 */ /* 0x0005e20008010000 */
[----:B------:R0:W-:Y:S01]  /*6c70*/  UTMACMDFLUSH ;  /* 0x00000000000079b7 */ /* 0x0001e20000000000 */
[----:B--2---:R-:W-:Y:S04]  /*6c80*/  DEPBAR.LE SB0, 0x1 ;  /* 0x000080400000791a */ /* 0x004fe80000000000 */
.L_x_105:
[----:B------:R-:W-:Y:S05]  /*6c90*/  BSYNC.RECONVERGENT B0 ;  /* 0x0000000000007941 */ /* 0x000fea0003800200 */
.L_x_104:
[----:B------:R-:W-:Y:S06]  /*6ca0*/  BAR.SYNC.DEFER_BLOCKING 0x1, 0x80 ;  /* 0x0042000000007b1d */ /* 0x000fec0000010000 */
[----:B------:R-:W2:Y:S01]  /*6cb0*/  @P6 SYNCS.PHASECHK.TRANS64.TRYWAIT P0, [R0+URZ+0x30], R2 ;  /* 0x00003002000065a7 */ /* 0x000ea200080011ff */
[----:B------:R-:W-:Y:S01]  /*6cc0*/  BSSY B1, `(.L_x_106) ;  /* 0x000001f000017945 */ /* 0x000fe20003800000 */
[----:B--2---:R-:W-:Y:S03]  /*6cd0*/  @P6 SEL R53, RZ, 0x1, !P0 ;  /* 0x00000001ff356807 */ /* 0x004fe60004000000 */
[----:B------:R-:W-:Y:S05]  /*6ce0*/  @!P6 BRA `(.L_x_107) ;  /* 0x000000000070e947 */ /* 0x000fea0003800000 */
[----:B------:R-:W-:Y:S01]  /*6cf0*/  ISETP.NE.AND P1, PT, R54, RZ, PT ;  /* 0x000000ff3600720c */ /* 0x000fe20003f25270 */
[----:B------:R-:W-:Y:S01]  /*6d00*/  BSSY B0, `(.L_x_108) ;  /* 0x0000008000007945 */ /* 0x000fe20003800000 */
[----:B------:R-:W-:Y:S11]  /*6d10*/  ISETP.NE.AND P0, PT, R53, RZ, PT ;  /* 0x000000ff3500720c */ /* 0x000ff60003f05270 */
[----:B------:R-:W-:Y:S04]  /*6d20*/  @P1 IMAD R4, R82, 0x1000, R60 ;  /* 0x0000100052041824 */ /* 0x000fe800078e023c */
[----:B------:R-:W-:Y:S01]  /*6d30*/  @P1 IMAD.IADD R3, R55, 0x1, R4 ;  /* 0x0000000137031824 */ /* 0x000fe200078e0204 */
[----:B------:R-:W-:Y:S06]  /*6d40*/  @P0 BRA `(.L_x_109) ;  /* 0x00000000000c0947 */ /* 0x000fec0003800000 */
[----:B------:R-:W-:Y:S04]  /*6d50*/  SHF.L.U32 R2, R81, 0x1f, RZ ;  /* 0x0000001f51027819 */ /* 0x000fe800000006ff */
[----:B------:R-:W2:Y:S02]  /*6d60*/  SYNCS.PHASECHK.TRANS64.TRYWAIT P0, [R0+URZ+0x30], R2 ;  /* 0x00003002000075a7 */ /* 0x000ea400080011ff */
[----:B--2---:R-:W-:Y:S05]  /*6d70*/  @!P0 BRA `(.L_x_110) ;  /* 0x0000003000c88947 */ /* 0x004fea0003800000 */
.L_x_109:
[----:B------:R-:W-:Y:S05]  /*6d80*/  BSYNC B0 ;  /* 0x0000000000007941 */ /* 0x000fea0003800000 */
.L_x_108:
[----:B------:R-:W-:Y:S01]  /*6d90*/  ISETP.NE.AND P0, PT, R54, RZ, PT ;  /* 0x000000ff3600720c */ /* 0x000fe20003f05270 */
[----:B--2---:R-:W-:Y:S02]  /*6da0*/  VIADD R2, R0, 0x50 ;  /* 0x0000005000027836 */ /* 0x004fe40000000000 */
[----:B------:R-:W-:Y:S02]  /*6db0*/  IMAD.U32 R0, RZ, RZ, UR45 ;  /* 0x0000002dff007e24 */ /* 0x000fe4000f8e00ff */
[----:B------:R-:W-:Y:S03]  /*6dc0*/  VIADD R82, R82, 0x1 ;  /* 0x0000000152527836 */ /* 0x000fe60000000000 */
[----:B------:R-:W-:Y:S05]  /*6dd0*/  PRMT R0, R0, 0x654, R2 ;  /* 0x0000065400007816 */ /* 0x000fea0000000002 */
[----:B------:R2:W3:Y:S04]  /*6de0*/  @P0 LDS.128 R48, [R4+0x200] ;  /* 0x0002000004300984 */ /* 0x0004e80000000c00 */
        /* <DEDUP_REMOVED lines=11> */
[----:B--23--:R-:W-:Y:S02]  /*6ea0*/  LOP3.LUT R81, R81, R0, RZ, 0x3c, !PT ;  /* 0x0000000051517212 */ /* 0x00cfe400078e3cff */
.L_x_107:
[----:B------:R-:W-:Y:S05]  /*6eb0*/  BSYNC B1 ;  /* 0x0000000000017941 */ /* 0x000fea0003800000 */
.L_x_106:
[----:B------:R-:W-:Y:S05]  /*6ec0*/  VIADD R0, R39, 0x40 ;  /* 0x0000004027007836 */ /* 0x000fea0000000000 */
[----:B------:R-:W-:Y:S04]  /*6ed0*/  SHF.R.U32.HI R0, RZ, 0x15, R0 ;  /* 0x00000015ff007819 */ /* 0x000fe80000011600 */
[----:B------:R-:W-:Y:S11]  /*6ee0*/  LOP3.LUT P0, RZ, R0, 0x3, R75, 0x48, !PT ;  /* 0x0000000300ff7812 */ /* 0x000ff6000780484b */
[----:B------:R-:W-:Y:S02]  /*6ef0*/  @!UPT UIADD3 URZ, UPT, UPT, URZ, URZ, URZ ;  /* 0x000000fffffff290 */ /* 0x000fe4000fffe0ff */
[----:B------:R-:W-:Y:S05]  /*6f00*/  @!P0 BRA `(.L_x_111) ;  /* 0x0000000000408947 */ /* 0x000fea0003800000 */
[----:B------:R-:W2:Y:S01]  /*6f10*/  LDCU.64 UR8, c[0x4][0x78] ;  /* 0x01000f00ff0877ac */ /* 0x000ea20008000a00 */
[----:B------:R-:W-:Y:S01]  /*6f20*/  MOV R3, 0x0 ;  /* 0x0000000000037802 */ /* 0x000fe20000000f00 */
[----:B------:R-:W-:Y:S02]  /*6f30*/  HFMA2 R12, -RZ, RZ, 0, 5.9604644775390625e-08 ;  /* 0x00000001ff0c7431 */ /* 0x000fe400000001ff */
[----:B------:R-:W-:Y:S02]  /*6f40*/  IMAD.MOV.U32 R8, RZ, RZ, 0x192 ;  /* 0x00000192ff087424 */ /* 0x000fe400078e00ff */
[----:B------:R-:W-:Y:S01]  /*6f50*/  IMAD.MOV.U32 R13, RZ, RZ, RZ ;  /* 0x000000ffff0d7224 */ /* 0x000fe200078e00ff */
[----:B------:R-:W3:Y:S01]  /*6f60*/  LDCU.64 UR6, c[0x4][0x80] ;  /* 0x01001000ff0677ac */ /* 0x000ee20008000a00 */
[----:B------:R-:W1:Y:S01]  /*6f70*/  LDC.64 R2, c[0x4][R3] ;  /* 0x0100000003027b82 */ /* 0x000e620000000a00 */
[----:B------:R-:W5:Y:S01]  /*6f80*/  LDCU.64 UR4, c[0x4][0x18] ;  /* 0x01000300ff0477ac */ /* 0x000f620008000a00 */
[----:B--2---:R-:W-:Y:S01]  /*6f90*/  MOV R5, UR9 ;  /* 0x0000000900057c02 */ /* 0x004fe20008000f00 */
[----:B------:R-:W-:Y:S01]  /*6fa0*/  IMAD.U32 R4, RZ, RZ, UR8 ;  /* 0x00000008ff047e24 */ /* 0x000fe2000f8e00ff */
[----:B---3--:R-:W-:Y:S01]  /*6fb0*/  MOV R7, UR7 ;  /* 0x0000000700077c02 */ /* 0x008fe20008000f00 */
[----:B------:R-:W-:Y:S01]  /*6fc0*/  IMAD.U32 R6, RZ, RZ, UR6 ;  /* 0x00000006ff067e24 */ /* 0x000fe2000f8e00ff */
[----:B-----5:R-:W-:Y:S01]  /*6fd0*/  MOV R11, UR5 ;  /* 0x00000005000b7c02 */ /* 0x020fe20008000f00 */
[----:B------:R-:W-:Y:S02]  /*6fe0*/  IMAD.U32 R10, RZ, RZ, UR4 ;  /* 0x00000004ff0a7e24 */ /* 0x000fe4000f8e00ff */
[----:B------:R-:W-:Y:S07]  /*6ff0*/  LEPC R20, `(.L_x_111) ;  /* 0x000000001014794e */ /* 0x000fee0000000000 */
[----:B-1--4-:R-:W-:Y:S05]  /*7000*/  CALL.ABS.NOINC R2 ;  /* 0x0000000002007343 */ /* 0x012fea0003c00000 */
.L_x_111:
[C---:B------:R-:W-:Y:S01]  /*7010*/  SHF.L.U32 R2, R48.reuse, 0x10, RZ ;  /* 0x0000001030027819 */ /* 0x040fe200000006ff */
[----:B------:R-:W-:Y:S05]  /*7020*/  WARPSYNC.ALL ;  /* 0x0000000000007948 */ /* 0x000fea0003800000 */
[----:B------:R-:W-:Y:S01]  /*7030*/  R2UR UR4, R39 ;  /* 0x00000000270472ca */ /* 0x000fe200000e0000 */
[----:B------:R-:W-:Y:S01]  /*7040*/  BSSY.RECONVERGENT B0, `(.L_x_112) ;  /* 0x0000099000007945 */ /* 0x000fe20003800200 */
[C---:B------:R-:W-:Y:S02]  /*7050*/  PRMT R3, R48.reuse, 0x8880, RZ ;  /* 0x0000888030037816 */ /* 0x040fe400000000ff */
[----:B------:R-:W-:Y:S02]  /*7060*/  SHF.L.U32 R41, R48, 0x8, RZ ;  /* 0x0000000830297819 */ /* 0x000fe400000006ff */
[C---:B------:R-:W-:Y:S02]  /*7070*/  SHF.L.U32 R42, R49.reuse, 0x10, RZ ;  /* 0x00000010312a7819 */ /* 0x040fe400000006ff */
[----:B------:R-:W-:Y:S02]  /*7080*/  SHF.L.U32 R43, R49, 0x8, RZ ;  /* 0x00000008312b7819 */ /* 0x000fe400000006ff */
[----:B------:R-:W-:Y:S02]  /*7090*/  SHF.R.S32.HI R42, RZ, 0x18, R42 ;  /* 0x00000018ff2a7819 */ /* 0x000fe4000001142a */
[----:B------:R-:W-:Y:S01]  /*70a0*/  SHF.R.S32.HI R43, RZ, 0x18, R43 ;  /* 0x00000018ff2b7819 */ /* 0x000fe2000001142b */
[----:B-1----:R-:W-:Y:S01]  /*70b0*/  LDTM.16dp32bit_t0_t15.x32 R4, tmem[UR4+0x40] ;  /* 0x00004004000479ee */ /* 0x002fe20008a80000 */
[----:B------:R-:W1:Y:S01]  /*70c0*/  LDTM.16dp32bit_t16_t31.x32 R4, tmem[UR4+0x60] ;  /* 0x00006004000479ee */ /* 0x000e620008aa0000 */
[----:B------:R-:W-:Y:S02]  /*70d0*/  ISETP.NE.AND P0, PT, R87, RZ, PT ;  /* 0x000000ff5700720c */ /* 0x000fe40003f05270 */
        /* <DEDUP_REMOVED lines=16> */
[----:B------:R-:W-:Y:S01]  /*71e0*/  IMAD R5, R38, R9, RZ ;  /* 0x0000000926057224 */ /* 0x000fe200078e02ff */
[----:B------:R-:W-:Y:S01]  /*71f0*/  PRMT R7, R50, 0x8880, RZ ;  /* 0x0000888032077816 */ /* 0x000fe200000000ff */
[----:B------:R-:W-:Y:S01]  /*7200*/  IMAD R12, R38, R16, RZ ;  /* 0x00000010260c7224 */ /* 0x000fe200078e02ff */
[----:B------:R-:W-:Y:S01]  /*7210*/  I2IP.S8.S32.SAT R56, R2, R0, R56 ;  /* 0x0000000002387239 */ /* 0x000fe20000001438 */
[C---:B------:R-:W-:Y:S01]  /*7220*/  IMAD R9, R38.reuse, R13, RZ ;  /* 0x0000000d26097224 */ /* 0x040fe200078e02ff */
[----:B------:R-:W-:Y:S01]  /*7230*/  SHF.R.S32.HI R3, RZ, 0x18, R49 ;  /* 0x00000018ff037819 */ /* 0x000fe20000011431 */
[----:B------:R-:W-:Y:S01]  /*7240*/  IMAD R16, R38, R20, RZ ;  /* 0x0000001426107224 */ /* 0x000fe200078e02ff */
[----:B----4-:R-:W-:Y:S01]  /*7250*/  SHF.L.U32 R0, R44, 0x10, RZ ;  /* 0x000000102c007819 */ /* 0x010fe200000006ff */
[----:B------:R-:W-:Y:S01]  /*7260*/  IMAD R13, R38, R17, RZ ;  /* 0x00000011260d7224 */ /* 0x000fe200078e02ff */
[----:B------:R-:W-:Y:S01]  /*7270*/  SHF.L.U32 R2, R44, 0x8, RZ ;  /* 0x000000082c027819 */ /* 0x000fe200000006ff */
[C---:B------:R-:W-:Y:S01]  /*7280*/  IMAD R20, R38.reuse, R24, RZ ;  /* 0x0000001826147224 */ /* 0x040fe200078e02ff */
[----:B------:R-:W-:Y:S01]  /*7290*/  SHF.R.S32.HI R0, RZ, 0x18, R0 ;  /* 0x00000018ff007819 */ /* 0x000fe20000011400 */
[C---:B------:R-:W-:Y:S01]  /*72a0*/  IMAD R17, R38.reuse, R21, RZ ;  /* 0x0000001526117224 */ /* 0x040fe200078e02ff */
[----:B------:R-:W-:Y:S01]  /*72b0*/  SHF.R.S32.HI R2, RZ, 0x18, R2 ;  /* 0x00000018ff027819 */ /* 0x000fe20000011402 */
[C---:B------:R-:W-:Y:S02]  /*72c0*/  IMAD R24, R38.reuse, R28, RZ ;  /* 0x0000001c26187224 */ /* 0x040fe400078e02ff */
[C---:B------:R-:W-:Y:S02]  /*72d0*/  IMAD R6, R38.reuse, R10, RZ ;  /* 0x0000000a26067224 */ /* 0x040fe400078e02ff */
[C---:B------:R-:W-:Y:S02]  /*72e0*/  IMAD R21, R38.reuse, R25, RZ ;  /* 0x0000001926157224 */ /* 0x040fe400078e02ff */
[----:B------:R-:W-:Y:S01]  /*72f0*/  IMAD R28, R38, R32, RZ ;  /* 0x00000020261c7224 */ /* 0x000fe200078e02ff */
[----:B------:R-:W-:Y:S01]  /*7300*/  SHF.L.U32 R32, R50, 0x10, RZ ;  /* 0x0000001032207819 */ /* 0x000fe200000006ff */
[-C--:B------:R-:W-:Y:S02]  /*7310*/  IMAD R4, R41, R40.reuse, R4 ;  /* 0x0000002829047224 */ /* 0x080fe400078e0204 */
[----:B------:R-:W-:Y:S01]  /*7320*/  IMAD R25, R38, R29, RZ ;  /* 0x0000001d26197224 */ /* 0x000fe200078e02ff */
[----:B------:R-:W-:Y:S01]  /*7330*/  SHF.R.S32.HI R32, RZ, 0x18, R32 ;  /* 0x00000018ff207819 */ /* 0x000fe20000011420 */
[----:B------:R-:W-:Y:S02]  /*7340*/  IMAD R5, R42, R40, R5 ;  /* 0x000000282a057224 */ /* 0x000fe400078e0205 */
[----:B------:R-:W-:Y:S01]  /*7350*/  IMAD R29, R38, R33, RZ ;  /* 0x00000021261d7224 */ /* 0x000fe200078e02ff */
[----:B------:R-:W-:Y:S01]  /*7360*/  SHF.L.U32 R33, R50, 0x8, RZ ;  /* 0x0000000832217819 */ /* 0x000fe200000006ff */
[C---:B------:R-:W-:Y:S02]  /*7370*/  IMAD R11, R38.reuse, R11, RZ ;  /* 0x0000000b260b7224 */ /* 0x040fe400078e02ff */
[C---:B------:R-:W-:Y:S01]  /*7380*/  IMAD R10, R38.reuse, R14, RZ ;  /* 0x0000000e260a7224 */ /* 0x040fe200078e02ff */
[----:B------:R-:W-:Y:S01]  /*7390*/  SHF.R.S32.HI R33, RZ, 0x18, R33 ;  /* 0x00000018ff217819 */ /* 0x000fe20000011421 */
[----:B------:R-:W-:Y:S02]  /*73a0*/  IMAD R6, R43, R40, R6 ;  /* 0x000000282b067224 */ /* 0x000fe400078e0206 */
[C---:B------:R-:W-:Y:S02]  /*73b0*/  IMAD R14, R38.reuse, R18, RZ ;  /* 0x00000012260e7224 */ /* 0x040fe400078e02ff */
[C---:B------:R-:W-:Y:S02]  /*73c0*/  IMAD R18, R38.reuse, R22, RZ ;  /* 0x0000001626127224 */ /* 0x040fe400078e02ff */
[----:B------:R-:W-:Y:S01]  /*73d0*/  IMAD R11, R3, R40, R11 ;  /* 0x00000028030b7224 */ /* 0x000fe200078e020b */
[----:B------:R-:W-:Y:S01]  /*73e0*/  PRMT R3, R51, 0x8880, RZ ;  /* 0x0000888033037816 */ /* 0x000fe200000000ff */
[C---:B------:R-:W-:Y:S02]  /*73f0*/  IMAD R22, R38.reuse, R26, RZ ;  /* 0x0000001a26167224 */ /* 0x040fe400078e02ff */
[C---:B------:R-:W-:Y:S01]  /*7400*/  IMAD R26, R38.reuse, R30, RZ ;  /* 0x0000001e261a7224 */ /* 0x040fe200078e02ff */
[----:B------:R-:W-:Y:S01]  /*7410*/  I2IP.S8.S32.SAT R11, R11, R6, RZ ;  /* 0x000000060b0b7239 */ /* 0x000fe200000014ff */
[----:B------:R-:W-:Y:S01]  /*7420*/  IMAD R8, R7, R40, R8 ;  /* 0x0000002807087224 */ /* 0x000fe200078e0208 */
[----:B------:R-:W-:Y:S01]  /*7430*/  SHF.L.U32 R6, R51, 0x10, RZ ;  /* 0x0000001033067819 */ /* 0x000fe200000006ff */
[----:B------:R-:W-:Y:S01]  /*7440*/  IMAD R30, R38, R34, RZ ;  /* 0x00000022261e7224 */ /* 0x000fe200078e02ff */
[----:B------:R-:W-:Y:S01]  /*7450*/  SHF.R.S32.HI R34, RZ, 0x18, R50 ;  /* 0x00000018ff227819 */ /* 0x000fe20000011432 */
[----:B------:R-:W-:Y:S01]  /*7460*/  IMAD R9, R32, R40, R9 ;  /* 0x0000002820097224 */ /* 0x000fe200078e0209 */
[----:B------:R-:W-:Y:S01]  /*7470*/  SHF.R.S32.HI R6, RZ, 0x18, R6 ;  /* 0x00000018ff067819 */ /* 0x000fe20000011406 */
[----:B------:R-:W-:Y:S01]  /*7480*/  IMAD R15, R38, R15, RZ ;  /* 0x0000000f260f7224 */ /* 0x000fe200078e02ff */
[----:B------:R-:W-:Y:S01]  /*7490*/  I2IP.S8.S32.SAT R57, R5, R4, R11 ;  /* 0x0000000405397239 */ /* 0x000fe2000000140b */
[-C--:B------:R-:W-:Y:S01]  /*74a0*/  IMAD R10, R33, R40.reuse, R10 ;  /* 0x00000028210a7224 */ /* 0x080fe200078e020a */
[----:B------:R-:W-:Y:S01]  /*74b0*/  SHF.L.U32 R5, R45, 0x10, RZ ;  /* 0x000000102d057819 */ /* 0x000fe200000006ff */
[----:B------:R-:W-:Y:S01]  /*74c0*/  IMAD.SHL.U32 R7, R51, 0x100, RZ ;  /* 0x0000010033077824 */ /* 0x000fe200078e00ff */
[----:B------:R-:W-:Y:S01]  /*74d0*/  PRMT R4, R45, 0x8880, RZ ;  /* 0x000088802d047816 */ /* 0x000fe200000000ff */
[-C--:B------:R-:W-:Y:S01]  /*74e0*/  IMAD R15, R34, R40.reuse, R15 ;  /* 0x00000028220f7224 */ /* 0x080fe200078e020f */
[----:B------:R-:W-:Y:S01]  /*74f0*/  SHF.R.S32.HI R5, RZ, 0x18, R5 ;  /* 0x00000018ff057819 */ /* 0x000fe20000011405 */
[-C--:B------:R-:W-:Y:S01]  /*7500*/  IMAD R12, R3, R40.reuse, R12 ;  /* 0x00000028030c7224 */ /* 0x080fe200078e020c */
[----:B------:R-:W-:Y:S01]  /*7510*/  SHF.R.S32.HI R7, RZ, 0x18, R7 ;  /* 0x00000018ff077819 */ /* 0x000fe20000011407 */
[----:B------:R-:W-:Y:S01]  /*7520*/  IMAD R13, R6, R40, R13 ;  /* 0x00000028060d7224 */ /* 0x000fe200078e020d */
[----:B------:R-:W-:Y:S01]  /*7530*/  I2IP.S8.S32.SAT R15, R15, R10, RZ ;  /* 0x0000000a0f0f7239 */ /* 0x000fe200000014ff */
[----:B------:R-:W-:Y:S01]  /*7540*/  IMAD R19, R38, R19, RZ ;  /* 0x0000001326137224 */ /* 0x000fe200078e02ff */
[----:B------:R-:W-:Y:S01]  /*7550*/  SHF.R.S32.HI R10, RZ, 0x18, R51 ;  /* 0x00000018ff0a7819 */ /* 0x000fe20000011433 */
[----:B------:R-:W-:Y:S01]  /*7560*/  IMAD R14, R7, R40, R14 ;  /* 0x00000028070e7224 */ /* 0x000fe200078e020e */
[----:B------:R-:W-:Y:S01]  /*7570*/  PRMT R3, R44, 0x8880, RZ ;  /* 0x000088802c037816 */ /* 0x000fe200000000ff */
[----:B------:R-:W-:Y:S01]  /*7580*/  IMAD R23, R38, R23, RZ ;  /* 0x0000001726177224 */ /* 0x000fe200078e02ff */
[----:B------:R-:W-:Y:S01]  /*7590*/  I2IP.S8.S32.SAT R58, R9, R8, R15 ;  /* 0x00000008093a7239 */ /* 0x000fe2000000140f */
[-C--:B------:R-:W-:Y:S02]  /*75a0*/  IMAD R19, R10, R40.reuse, R19 ;  /* 0x000000280a137224 */ /* 0x080fe400078e0213 */
[-C--:B------:R-:W-:Y:S01]  /*75b0*/  IMAD R16, R3, R40.reuse, R16 ;  /* 0x0000002803107224 */ /* 0x080fe200078e0210 */
[----:B------:R-:W-:Y:S01]  /*75c0*/  SHF.R.S32.HI R3, RZ, 0x18, R44 ;  /* 0x00000018ff037819 */ /* 0x000fe2000001142c */
[----:B------:R-:W-:Y:S01]  /*75d0*/  IMAD R17, R0, R40, R17 ;  /* 0x0000002800117224 */ /* 0x000fe200078e0211 */
[----:B------:R-:W-:Y:S01]  /*75e0*/  I2IP.S8.S32.SAT R14, R19, R14, RZ ;  /* 0x0000000e130e7239 */ /* 0x000fe200000014ff */
[----:B------:R-:W-:Y:S02]  /*75f0*/  IMAD.SHL.U32 R0, R45, 0x100, RZ ;  /* 0x000001002d007824 */ /* 0x000fe400078e00ff */
[-C--:B------:R-:W-:Y:S01]  /*7600*/  IMAD R18, R2, R40.reuse, R18 ;  /* 0x0000002802127224 */ /* 0x080fe200078e0212 */
[----:B------:R-:W-:Y:S01]  /*7610*/  SHF.R.S32.HI R2, RZ, 0x18, R45 ;  /* 0x00000018ff027819 */ /* 0x000fe2000001142d */
[-C--:B------:R-:W-:Y:S01]  /*7620*/  IMAD R23, R3, R40.reuse, R23 ;  /* 0x0000002803177224 */ /* 0x080fe200078e0217 */
[----:B------:R-:W-:Y:S01]  /*7630*/  SHF.R.S32.HI R0, RZ, 0x18, R0 ;  /* 0x00000018ff007819 */ /* 0x000fe20000011400 */
[-C--:B------:R-:W-:Y:S01]  /*7640*/  IMAD R20, R4, R40.reuse, R20 ;  /* 0x0000002804147224 */ /* 0x080fe200078e0214 */
[C---:B------:R-:W-:Y:S01]  /*7650*/  SHF.L.U32 R4, R46.reuse, 0x10, RZ ;  /* 0x000000102e047819 */ /* 0x040fe200000006ff */
[-C--:B------:R-:W-:Y:S01]  /*7660*/  IMAD R21, R5, R40.reuse, R21 ;  /* 0x0000002805157224 */ /* 0x080fe200078e0215 */
[----:B------:R-:W-:Y:S01]  /*7670*/  PRMT R3, R46, 0x8880, RZ ;  /* 0x000088802e037816 */ /* 0x000fe200000000ff */
[----:B------:R-:W-:Y:S01]  /*7680*/  IMAD R27, R38, R27, RZ ;  /* 0x0000001b261b7224 */ /* 0x000fe200078e02ff */
[----:B------:R-:W-:Y:S01]  /*7690*/  SHF.L.U32 R5, R46, 0x8, RZ ;  /* 0x000000082e057819 */ /* 0x000fe200000006ff */
[-C--:B------:R-:W-:Y:S01]  /*76a0*/  IMAD R22, R0, R40.reuse, R22 ;  /* 0x0000002800167224 */ /* 0x080fe200078e0216 */
[----:B------:R-:W-:Y:S01]  /*76b0*/  SHF.R.S32.HI R4, RZ, 0x18, R4 ;  /* 0x00000018ff047819 */ /* 0x000fe20000011404 */
[-C--:B------:R-:W-:Y:S01]  /*76c0*/  IMAD R27, R2, R40.reuse, R27 ;  /* 0x00000028021b7224 */ /* 0x080fe200078e021b */
[----:B------:R-:W-:Y:S01]  /*76d0*/  SHF.R.S32.HI R5, RZ, 0x18, R5 ;  /* 0x00000018ff057819 */ /* 0x000fe20000011405 */
[-C--:B------:R-:W-:Y:S01]  /*76e0*/  IMAD R24, R3, R40.reuse, R24 ;  /* 0x0000002803187224 */ /* 0x080fe200078e0218 */
[C---:B------:R-:W-:Y:S01]  /*76f0*/  SHF.L.U32 R3, R47.reuse, 0x10, RZ ;  /* 0x000000102f037819 */ /* 0x040fe200000006ff */
[-C--:B------:R-:W-:Y:S01]  /*7700*/  IMAD R25, R4, R40.reuse, R25 ;  /* 0x0000002804197224 */ /* 0x080fe200078e0219 */
[----:B------:R-:W-:Y:S01]  /*7710*/  SHF.R.S32.HI R0, RZ, 0x18, R46 ;  /* 0x00000018ff007819 */ /* 0x000fe2000001142e */
[----:B------:R-:W-:Y:S01]  /*7720*/  IMAD R31, R38, R31, RZ ;  /* 0x0000001f261f7224 */ /* 0x000fe200078e02ff */
[----:B------:R-:W-:Y:S01]  /*7730*/  PRMT R2, R47, 0x8880, RZ ;  /* 0x000088802f027816 */ /* 0x000fe200000000ff */
[-C--:B------:R-:W-:Y:S01]  /*7740*/  IMAD R26, R5, R40.reuse, R26 ;  /* 0x00000028051a7224 */ /* 0x080fe200078e021a */
[----:B------:R-:W-:Y:S01]  /*7750*/  SHF.L.U32 R4, R47, 0x8, RZ ;  /* 0x000000082f047819 */ /* 0x000fe200000006ff */
[-C--:B------:R-:W-:Y:S01]  /*7760*/  IMAD R31, R0, R40.reuse, R31 ;  /* 0x00000028001f7224 */ /* 0x080fe200078e021f */
[----:B------:R-:W-:Y:S01]  /*7770*/  SHF.R.S32.HI R3, RZ, 0x18, R3 ;  /* 0x00000018ff037819 */ /* 0x000fe20000011403 */
[-C--:B------:R-:W-:Y:S01]  /*7780*/  IMAD R28, R2, R40.reuse, R28 ;  /* 0x00000028021c7224 */ /* 0x080fe200078e021c */
[----:B------:R-:W-:Y:S01]  /*7790*/  SHF.R.S32.HI R4, RZ, 0x18, R4 ;  /* 0x00000018ff047819 */ /* 0x000fe20000011404 */
[----:B------:R-:W-:Y:S01]  /*77a0*/  IMAD R35, R38, R35, RZ ;  /* 0x0000002326237224 */ /* 0x000fe200078e02ff */
[----:B------:R-:W-:Y:S01]  /*77b0*/  SHF.R.S32.HI R5, RZ, 0x18, R47 ;  /* 0x00000018ff057819 */ /* 0x000fe2000001142f */
[----:B------:R-:W-:Y:S01]  /*77c0*/  IMAD R29, R3, R40, R29 ;  /* 0x00000028031d7224 */ /* 0x000fe200078e021d */
[----:B------:R-:W-:Y:S01]  /*77d0*/  I2IP.S8.S32.SAT R59, R13, R12, R14 ;  /* 0x0000000c0d3b7239 */ /* 0x000fe2000000140e */
[----:B------:R-:W-:Y:S01]  /*77e0*/  IMAD R30, R4, R40, R30 ;  /* 0x00000028041e7224 */ /* 0x000fe200078e021e */
[----:B------:R-:W-:Y:S01]  /*77f0*/  I2IP.S8.S32.SAT R18, R23, R18, RZ ;  /* 0x0000001217127239 */ /* 0x000fe200000014ff */
[----:B------:R-:W-:Y:S01]  /*7800*/  IMAD R35, R5, R40, R35 ;  /* 0x0000002805237224 */ /* 0x000fe200078e0223 */
[----:B------:R-:W-:Y:S01]  /*7810*/  I2IP.S8.S32.SAT R22, R27, R22, RZ ;  /* 0x000000161b167239 */ /* 0x000fe200000014ff */
[----:B------:R1:W-:Y:S01]  /*7820*/  STS.128 [R69+UR44+0x5200], R56 ;  /* 0x0052003845007988 */ /* 0x0003e20008000c2c */
[----:B------:R-:W-:Y:S02]  /*7830*/  I2IP.S8.S32.SAT R26, R31, R26, RZ ;  /* 0x0000001a1f1a7239 */ /* 0x000fe400000014ff */
[----:B------:R-:W-:Y:S02]  /*7840*/  I2IP.S8.S32.SAT R19, R35, R30, RZ ;  /* 0x0000001e23137239 */ /* 0x000fe400000014ff */
[----:B------:R-:W-:Y:S02]  /*7850*/  I2IP.S8.S32.SAT R16, R17, R16, R18 ;  /* 0x0000001011107239 */ /* 0x000fe40000001412 */
[----:B------:R-:W-:Y:S02]  /*7860*/  I2IP.S8.S32.SAT R17, R21, R20, R22 ;  /* 0x0000001415117239 */ /* 0x000fe40000001416 */
        /* <DEDUP_REMOVED lines=13> */
[----:B------:R-:W-:Y:S02]  /*7940*/  UIADD3 UR4, UP0, UPT, UR62, 0x680, URZ ;  /* 0x000006803e047890 */ /* 0x000fe4000ff1e0ff */
[----:B------:R-:W-:Y:S02]  /*7950*/  UIADD3 UR9, UPT, UPT, UR49, 0x40, URZ ;  /* 0x0000004031097890 */ /* 0x000fe4000fffe0ff */
[----:B------:R-:W-:Y:S02]  /*7960*/  UIADD3 UR8, UPT, UPT, UR44, 0x5200, URZ ;  /* 0x000052002c087890 */ /* 0x000fe4000fffe0ff */
[----:B------:R-:W-:Y:S01]  /*7970*/  UIADD3.X UR5, UPT, UPT, URZ, UR63, URZ, UP0, !UPT ;  /* 0x0000003fff057290 */ /* 0x000fe200087fe4ff */
[----:B------:R-:W-:Y:S01]  /*7980*/  UMOV UR10, UR50 ;  /* 0x00000032000a7c82 */ /* 0x000fe20008000000 */
[----:B------:R-:W-:Y:S07]  /*7990*/  UMOV UR11, UR36 ;  /* 0x00000024000b7c82 */ /* 0x000fee0008000000 */
[----:B------:R2:W-:Y:S01]  /*79a0*/  UTMASTG.3D [UR8], [UR4] ;  /* 0x00000008040073b5 */ /* 0x0005e20008010000 */
[----:B------:R0:W-:Y:S01]  /*79b0*/  UTMACMDFLUSH ;  /* 0x00000000000079b7 */ /* 0x0001e20000000000 */
[----:B--2---:R-:W-:Y:S04]  /*79c0*/  DEPBAR.LE SB0, 0x1 ;  /* 0x000080400000791a */ /* 0x004fe80000000000 */
.L_x_113:
[----:B------:R-:W-:Y:S05]  /*79d0*/  BSYNC.RECONVERGENT B0 ;  /* 0x0000000000007941 */ /* 0x000fea0003800200 */
.L_x_112:
        /* <DEDUP_REMOVED lines=14> */
.L_x_117:
[----:B------:R-:W-:Y:S05]  /*7ac0*/  BSYNC B0 ;  /* 0x0000000000007941 */ /* 0x000fea0003800000 */
.L_x_116:
[----:B------:R-:W-:Y:S01]  /*7ad0*/  ISETP.NE.AND P0, PT, R54, RZ, PT ;  /* 0x000000ff3600720c */ /* 0x000fe20003f05270 */
[----:B------:R-:W-:Y:S11]  /*7ae0*/  VIADD R82, R82, 0x1 ;  /* 0x0000000152527836 */ /* 0x000ff60000000000 */
[----:B------:R-:W-:Y:S01]  /*7af0*/  @!UPT UIADD3 URZ, UPT, UPT, URZ, URZ, URZ ;  /* 0x000000fffffff290 */ /* 0x000fe2000fffe0ff */
[----:B------:R3:W4:Y:S04]  /*7b00*/  @P0 LDS.128 R44, [R2+0x210] ;  /* 0x00021000022c0984 */ /* 0x0007280000000c00 */
[----:B------:R1:W1:Y:S01]  /*7b10*/  @P0 LDS.128 R48, [R3+0x200] ;  /* 0x0002000003300984 */ /* 0x0002620000000c00 */
        /* <DEDUP_REMOVED lines=8> */
[----:B---3--:R-:W-:Y:S02]  /*7ba0*/  VIADD R2, R0, 0x50 ;  /* 0x0000005000027836 */ /* 0x008fe40000000000 */
[----:B--2---:R-:W-:Y:S05]  /*7bb0*/  IMAD.U32 R0, RZ, RZ, UR45 ;  /* 0x0000002dff007e24 */ /* 0x004fea000f8e00ff */
[----:B------:R-:W-:Y:S04]  /*7bc0*/  PRMT R0, R0, 0x654, R2 ;  /* 0x0000065400007816 */ /* 0x000fe80000000002 */
[----:B-----5:R2:W-:Y:S02]  /*7bd0*/  SYNCS.ARRIVE.TRANS64.RED.A1T0 RZ, [R0+URZ], RZ ;  /* 0x000000ff00ff79a7 */ /* 0x0205e400081004ff */
[----:B--2---:R-:W-:Y:S04]  /*7be0*/  SEL R0, RZ, 0x1, P0 ;  /* 0x00000001ff007807 */ /* 0x004fe80000000000 */
[----:B-1--4-:R-:W-:Y:S02]  /*7bf0*/  LOP3.LUT R81, R81, R0, RZ, 0x3c, !PT ;  /* 0x0000000051517212 */ /* 0x012fe400078e3cff */
.L_x_115:
[----:B------:R-:W-:Y:S05]  /*7c00*/  BSYNC B1 ;  /* 0x0000000000017941 */ /* 0x000fea0003800000 */
.L_x_114:
        /* <DEDUP_REMOVED lines=21> */
.L_x_119:
        /* <DEDUP_REMOVED lines=36> */
[----:B------:R-:W-:Y:S01]  /*7fa0*/  SHF.L.U32 R0, R44, 0x10, RZ ;  /* 0x000000102c007819 */ /* 0x000fe200000006ff */
        /* <DEDUP_REMOVED lines=110> */
[----:B------:R-:W-:Y:S02]  /*8690*/  UIADD3 UR4, UPT, UPT, UR44, 0x4200, URZ ;  /* 0x000042002c047890 */ /* 0x000fe4000fffe0ff */
[----:B------:R-:W-:Y:S01]  /*86a0*/  UIADD3 UR9, UPT, UPT, UR49, 0x80, URZ ;  /* 0x0000008031097890 */ /* 0x000fe2000fffe0ff */
[----:B------:R-:W-:Y:S01]  /*86b0*/  UMOV UR10, UR50 ;  /* 0x00000032000a7c82 */ /* 0x000fe20008000000 */
[----:B------:R-:W-:Y:S02]  /*86c0*/  UMOV UR11, UR36 ;  /* 0x00000024000b7c82 */ /* 0x000fe40008000000 */
        /* <DEDUP_REMOVED lines=8> */
.L_x_121:
[----:B------:R-:W-:Y:S05]  /*8750*/  BSYNC.RECONVERGENT B0 ;  /* 0x0000000000007941 */ /* 0x000fea0003800200 */
.L_x_120:
        /* <DEDUP_REMOVED lines=14> */
.L_x_125:
[----:B------:R-:W-:Y:S05]  /*8840*/  BSYNC B0 ;  /* 0x0000000000007941 */ /* 0x000fea0003800000 */
.L_x_124:
        /* <DEDUP_REMOVED lines=18> */
.L_x_123:
[----:B------:R-:W-:Y:S05]  /*8970*/  BSYNC B1 ;  /* 0x0000000000017941 */ /* 0x000fea0003800000 */
.L_x_122:
        /* <DEDUP_REMOVED lines=21> */
.L_x_127:
[----:B------:R-:W-:Y:S01]  /*8ad0*/  ISETP.NE.AND P0, PT, R87, RZ, PT ;  /* 0x000000ff5700720c */ /* 0x000fe20003f05270 */
[----:B------:R-:W-:Y:S05]  /*8ae0*/  WARPSYNC.ALL ;  /* 0x0000000000007948 */ /* 0x000fea0003800000 */
[----:B------:R-:W-:Y:S01]  /*8af0*/  IMAD.SHL.U32 R66, R49, 0x100, RZ ;  /* 0x0000010031427824 */ /* 0x000fe200078e00ff */
[----:B------:R-:W-:Y:S01]  /*8b00*/  R2UR UR4, R39 ;  /* 0x00000000270472ca */ /* 0x000fe200000e0000 */
[----:B------:R-:W-:Y:S01]  /*8b10*/  IMAD.SHL.U32 R60, R51, 0x100, RZ ;  /* 0x00000100333c7824 */ /* 0x000fe200078e00ff */
[C---:B------:R-:W-:Y:S01]  /*8b20*/  SHF.L.U32 R2, R48.reuse, 0x10, RZ ;  /* 0x0000001030027819 */ /* 0x040fe200000006ff */
[----:B----4-:R-:W-:Y:S01]  /*8b30*/  IMAD.SHL.U32 R54, R45, 0x100, RZ ;  /* 0x000001002d367824 */ /* 0x010fe200078e00ff */
[C---:B------:R-:W-:Y:S01]  /*8b40*/  PRMT R0, R48.reuse, 0x8880, RZ ;  /* 0x0000888030007816 */ /* 0x040fe200000000ff */
[----:B------:R-:W-:Y:S01]  /*8b50*/  BSSY.RECONVERGENT B0, `(.L_x_128) ;  /* 0x000009e000007945 */ /* 0x000fe20003800200 */
[----:B------:R-:W-:Y:S02]  /*8b60*/  SHF.L.U32 R3, R48, 0x8, RZ ;  /* 0x0000000830037819 */ /* 0x000fe400000006ff */
[----:B------:R-:W-:Y:S02]  /*8b70*/  SHF.R.S32.HI R2, RZ, 0x18, R2 ;  /* 0x00000018ff027819 */ /* 0x000fe40000011402 */
[----:B------:R-:W-:Y:S02]  /*8b80*/  PRMT R68, R49, 0x8880, RZ ;  /* 0x0000888031447816 */ /* 0x000fe400000000ff */
[----:B------:R-:W-:Y:S01]  /*8b90*/  SHF.R.S32.HI R3, RZ, 0x18, R3 ;  /* 0x00000018ff037819 */ /* 0x000fe20000011403 */
[----:B-1----:R-:W-:Y:S01]  /*8ba0*/  LDTM.16dp32bit_t0_t15.x32 R4, tmem[UR4+0xc0] ;  /* 0x0000c004000479ee */ /* 0x002fe20008a80000 */
[----:B------:R-:W1:Y:S01]  /*8bb0*/  LDTM.16dp32bit_t16_t31.x32 R4, tmem[UR4+0xe0] ;  /* 0x0000e004000479ee */ /* 0x000e620008aa0000 */
[----:B------:R-:W-:Y:S01]  /*8bc0*/  NOP ;  /* 0x0000000000007918 */ /* 0x000fe20000000000 */
[----:B------:R-:W-:Y:S02]  /*8bd0*/  SHF.L.U32 R63, R50, 0x8, RZ ;  /* 0x00000008323f7819 */ /* 0x000fe400000006ff */
[C---:B------:R-:W-:Y:S02]  /*8be0*/  PRMT R62, R51.reuse, 0x8880, RZ ;  /* 0x00008880333e7816 */ /* 0x040fe400000000ff */
[----:B------:R-:W-:Y:S02]  /*8bf0*/  SHF.L.U32 R61, R51, 0x10, RZ ;  /* 0x00000010333d7819 */ /* 0x000fe400000006ff */
[----:B------:R-:W-:Y:S02]  /*8c00*/  R2UR UR5, R52 ;  /* 0x00000000340572ca */ /* 0x000fe400000e0000 */
[----:B------:R-:W-:Y:S01]  /*8c10*/  SHF.R.S32.HI R39, RZ, 0x18, R48 ;  /* 0x00000018ff277819 */ /* 0x000fe20000011430 */
[----:B------:R-:W-:Y:S01]  /*8c20*/  IMAD.SHL.U32 R48, R47, 0x100, RZ ;  /* 0x000001002f307824 */ /* 0x000fe200078e00ff */
[----:B------:R-:W-:Y:S02]  /*8c30*/  SHF.L.U32 R67, R49, 0x10, RZ ;  /* 0x0000001031437819 */ /* 0x000fe400000006ff */
[C---:B------:R-:W-:Y:S02]  /*8c40*/  PRMT R65, R50.reuse, 0x8880, RZ ;  /* 0x0000888032417816 */ /* 0x040fe400000000ff */
[----:B------:R-:W-:Y:S02]  /*8c50*/  SHF.R.S32.HI R41, RZ, 0x18, R49 ;  /* 0x00000018ff297819 */ /* 0x000fe40000011431 */
[----:B------:R-:W-:Y:S02]  /*8c60*/  SHF.L.U32 R64, R50, 0x10, RZ ;  /* 0x0000001032407819 */ /* 0x000fe400000006ff */
[----:B------:R-:W-:Y:S01]  /*8c70*/  SHF.R.S32.HI R42, RZ, 0x18, R50 ;  /* 0x00000018ff2a7819 */ /* 0x000fe20000011432 */
[----:B------:R-:W-:Y:S01]  /*8c80*/  UIADD3 UR4, UPT, UPT, UR5, 0xc0, URZ ;  /* 0x000000c005047890 */ /* 0x000fe2000fffe0ff */
[----:B------:R-:W-:Y:S01]  /*8c90*/  PRMT R59, R44, 0x8880, RZ ;  /* 0x000088802c3b7816 */ /* 0x000fe200000000ff */
[C---:B-1----:R-:W-:Y:S02]  /*8ca0*/  IMAD R4, R38.reuse, R4, RZ ;  /* 0x0000000426047224 */ /* 0x042fe400078e02ff */
[----:B------:R-:W-:Y:S01]  /*8cb0*/  UPRMT UR4, UR45, 0x654, UR4 ;  /* 0x000006542d047896 */ /* 0x000fe20008000004 */
[C---:B------:R-:W-:Y:S01]  /*8cc0*/  IMAD R5, R38.reuse, R5, RZ ;  /* 0x0000000526057224 */ /* 0x040fe200078e02ff */
[----:B------:R-:W-:Y:S01]  /*8cd0*/  SHF.R.S32.HI R43, RZ, 0x18, R51 ;  /* 0x00000018ff2b7819 */ /* 0x000fe20000011433 */
[----:B------:R-:W-:Y:S01]  /*8ce0*/  IMAD R6, R38, R6, RZ ;  /* 0x0000000626067224 */ /* 0x000fe200078e02ff */
[----:B------:R-:W-:Y:S01]  /*8cf0*/  SHF.L.U32 R51, R46, 0x8, RZ ;  /* 0x000000082e337819 */ /* 0x000fe200000006ff */
[----:B------:R-:W-:Y:S01]  /*8d00*/  IMAD R4, R0, R40, R4 ;  /* 0x0000002800047224 */ /* 0x000fe200078e0204 */
[----:B------:R-:W-:Y:S01]  /*8d10*/  MOV R0, R68 ;  /* 0x0000004400007202 */ /* 0x000fe20000000f00 */
[----:B------:R-:W-:Y:S01]  /*8d20*/  IMAD R7, R38, R7, RZ ;  /* 0x0000000726077224 */ /* 0x000fe200078e02ff */
[----:B------:R-:W-:Y:S01]  /*8d30*/  SHF.L.U32 R58, R44, 0x10, RZ ;  /* 0x000000102c3a7819 */ /* 0x000fe200000006ff */
[-C--:B------:R-:W-:Y:S01]  /*8d40*/  IMAD R5, R2, R40.reuse, R5 ;  /* 0x0000002802057224 */ /* 0x080fe200078e0205 */
[----:B------:R-:W-:Y:S01]  /*8d50*/  SYNCS.ARRIVE.TRANS64.RED.A1T0 RZ, [UR4], RZ ;  /* 0x000000ffffff79a7 */ /* 0x000fe20008100404 */
[----:B------:R-:W-:Y:S01]  /*8d60*/  IMAD R6, R3, R40, R6 ;  /* 0x0000002803067224 */ /* 0x000fe200078e0206 */
[----:B------:R-:W-:Y:S01]  /*8d70*/  SHF.R.S32.HI R2, RZ, 0x18, R67 ;  /* 0x00000018ff027819 */ /* 0x000fe20000011443 */
[C---:B------:R-:W-:Y:S01]  /*8d80*/  IMAD R8, R38.reuse, R8, RZ ;  /* 0x0000000826087224 */ /* 0x040fe200078e02ff */
[----:B------:R-:W-:Y:S01]  /*8d90*/  SHF.R.S32.HI R3, RZ, 0x18, R66 ;  /* 0x00000018ff037819 */ /* 0x000fe20000011442 */
[-C--:B------:R-:W-:Y:S01]  /*8da0*/  IMAD R7, R39, R40.reuse, R7 ;  /* 0x0000002827077224 */ /* 0x080fe200078e0207 */
[----:B------:R-:W-:Y:S01]  /*8db0*/  MOV R39, R65 ;  /* 0x0000004100277202 */ /* 0x000fe20000000f00 */
[----:B------:R-:W-:Y:S01]  /*8dc0*/  IMAD R9, R38, R9, RZ ;  /* 0x0000000926097224 */ /* 0x000fe200078e02ff */
[C---:B------:R-:W-:Y:S01]  /*8dd0*/  PRMT R56, R45.reuse, 0x8880, RZ ;  /* 0x000088802d387816 */ /* 0x040fe200000000ff */
[----:B------:R-:W-:Y:S01]  /*8de0*/  IMAD R8, R0, R40, R8 ;  /* 0x0000002800087224 */ /* 0x000fe200078e0208 */
[----:B------:R-:W-:Y:S01]  /*8df0*/  SHF.L.U32 R55, R45, 0x10, RZ ;  /* 0x000000102d377819 */ /* 0x000fe200000006ff */
[----:B------:R-:W-:Y:S01]  /*8e00*/  IMAD R10, R38, R10, RZ ;  /* 0x0000000a260a7224 */ /* 0x000fe200078e02ff */
[----:B------:R-:W-:Y:S01]  /*8e10*/  PRMT R53, R46, 0x8880, RZ ;  /* 0x000088802e357816 */ /* 0x000fe200000000ff */
[----:B------:R-:W-:Y:S01]  /*8e20*/  IMAD R9, R2, R40, R9 ;  /* 0x0000002802097224 */ /* 0x000fe200078e0209 */
[----:B------:R-:W-:Y:S01]  /*8e30*/  SHF.R.S32.HI R45, RZ, 0x18, R45 ;  /* 0x00000018ff2d7819 */ /* 0x000fe2000001142d */
[----:B------:R-:W-:Y:S01]  /*8e40*/  IMAD R0, R38, R20, RZ ;  /* 0x0000001426007224 */ /* 0x000fe200078e02ff */
[----:B------:R-:W-:Y:S01]  /*8e50*/  SHF.L.U32 R52, R46, 0x10, RZ ;  /* 0x000000102e347819 */ /* 0x000fe200000006ff */
[C---:B------:R-:W-:Y:S01]  /*8e60*/  IMAD R11, R38.reuse, R11, RZ ;  /* 0x0000000b260b7224 */ /* 0x040fe200078e02ff */
[C---:B------:R-:W-:Y:S01]  /*8e70*/  PRMT R50, R47.reuse, 0x8880, RZ ;  /* 0x000088802f327816 */ /* 0x040fe200000000ff */
[C---:B------:R-:W-:Y:S01]  /*8e80*/  IMAD R2, R38.reuse, R21, RZ ;  /* 0x0000001526027224 */ /* 0x040fe200078e02ff */
[----:B------:R-:W-:Y:S01]  /*8e90*/  SHF.R.S32.HI R46, RZ, 0x18, R46 ;  /* 0x00000018ff2e7819 */ /* 0x000fe2000001142e */
[C---:B------:R-:W-:Y:S01]  /*8ea0*/  IMAD R20, R38.reuse, R24, RZ ;  /* 0x0000001826147224 */ /* 0x040fe200078e02ff */
[----:B------:R-:W-:Y:S01]  /*8eb0*/  SHF.L.U32 R49, R47, 0x10, RZ ;  /* 0x000000102f317819 */ /* 0x000fe200000006ff */
[C---:B------:R-:W-:Y:S01]  /*8ec0*/  IMAD R21, R38.reuse, R25, RZ ;  /* 0x0000001926157224 */ /* 0x040fe200078e02ff */
[----:B------:R-:W-:Y:S01]  /*8ed0*/  SHF.R.S32.HI R47, RZ, 0x18, R47 ;  /* 0x00000018ff2f7819 */ /* 0x000fe2000001142f */
[----:B------:R-:W-:Y:S01]  /*8ee0*/  IMAD R24, R38, R28, RZ ;  /* 0x0000001c26187224 */ /* 0x000fe200078e02ff */
[----:B------:R-:W-:Y:S01]  /*8ef0*/  SHF.L.U32 R57, R44, 0x8, RZ ;  /* 0x000000082c397819 */ /* 0x000fe200000006ff */
[----:B------:R-:W-:Y:S01]  /*8f00*/  IMAD R10, R3, R40, R10 ;  /* 0x00000028030a7224 */ /* 0x000fe200078e020a */
[----:B------:R-:W-:Y:S01]  /*8f10*/  SHF.R.S32.HI R44, RZ, 0x18, R44 ;  /* 0x00000018ff2c7819 */ /* 0x000fe2000001142c */
[----:B------:R-:W-:Y:S01]  /*8f20*/  IMAD R12, R38, R12, RZ ;  /* 0x0000000c260c7224 */ /* 0x000fe200078e02ff */
[----:B------:R-:W-:Y:S01]  /*8f30*/  IADD3 R36, PT, PT, R36, 0x1, RZ ;  /* 0x0000000124247810 */ /* 0x000fe20007ffe0ff */
[C---:B------:R-:W-:Y:S02]  /*8f40*/  IMAD R25, R38.reuse, R29, RZ ;  /* 0x0000001d26197224 */ /* 0x040fe400078e02ff */
[C---:B------:R-:W-:Y:S01]  /*8f50*/  IMAD R28, R38.reuse, R32, RZ ;  /* 0x00000020261c7224 */ /* 0x040fe200078e02ff */
[----:B------:R-:W-:Y:S01]  /*8f60*/  SHF.R.S32.HI R32, RZ, 0x18, R64 ;  /* 0x00000018ff207819 */ /* 0x000fe20000011440 */
[C---:B------:R-:W-:Y:S01]  /*8f70*/  IMAD R29, R38.reuse, R33, RZ ;  /* 0x00000021261d7224 */ /* 0x040fe200078e02ff */
[----:B------:R-:W-:Y:S01]  /*8f80*/  I2IP.S8.S32.SAT R33, R7, R6, RZ ;  /* 0x0000000607217239 */ /* 0x000fe200000014ff */
[----:B------:R-:W-:Y:S01]  /*8f90*/  IMAD R11, R41, R40, R11 ;  /* 0x00000028290b7224 */ /* 0x000fe200078e020b */
[----:B------:R-:W-:Y:S01]  /*8fa0*/  SHF.R.S32.HI R6, RZ, 0x18, R63 ;  /* 0x00000018ff067819 */ /* 0x000fe2000001143f */
[C---:B------:R-:W-:Y:S01]  /*8fb0*/  IMAD R13, R38.reuse, R13, RZ ;  /* 0x0000000d260d7224 */ /* 0x040fe200078e02ff */
[----:B------:R-:W-:Y:S01]  /*8fc0*/  MOV R7, R62 ;  /* 0x0000003e00077202 */ /* 0x000fe20000000f00 */
[C---:B------:R-:W-:Y:S02]  /*8fd0*/  IMAD R14, R38.reuse, R14, RZ ;  /* 0x0000000e260e7224 */ /* 0x040fe400078e02ff */
[C---:B------:R-:W-:Y:S02]  /*8fe0*/  IMAD R3, R38.reuse, R22, RZ ;  /* 0x0000001626037224 */ /* 0x040fe400078e02ff */
[----:B------:R-:W-:Y:S02]  /*8ff0*/  IMAD R12, R39, R40, R12 ;  /* 0x00000028270c7224 */ /* 0x000fe400078e020c */
[C---:B------:R-:W-:Y:S02]  /*9000*/  IMAD R22, R38.reuse, R26, RZ ;  /* 0x0000001a26167224 */ /* 0x040fe400078e02ff */
[C---:B------:R-:W-:Y:S02]  /*9010*/  IMAD R15, R38.reuse, R15, RZ ;  /* 0x0000000f260f7224 */ /* 0x040fe400078e02ff */
[----:B------:R-:W-:Y:S02]  /*9020*/  IMAD R26, R38, R30, RZ ;  /* 0x0000001e261a7224 */ /* 0x000fe400078e02ff */
[----:B------:R-:W-:Y:S02]  /*9030*/  IMAD R13, R32, R40, R13 ;  /* 0x00000028200d7224 */ /* 0x000fe400078e020d */
[C---:B------:R-:W-:Y:S01]  /*9040*/  IMAD R30, R38.reuse, R34, RZ ;  /* 0x00000022261e7224 */ /* 0x040fe200078e02ff */
[----:B------:R-:W-:Y:S01]  /*9050*/  I2IP.S8.S32.SAT R34, R11, R10, RZ ;  /* 0x0000000a0b227239 */ /* 0x000fe200000014ff */
[----:B------:R-:W-:Y:S01]  /*9060*/  IMAD R16, R38, R16, RZ ;  /* 0x0000001026107224 */ /* 0x000fe200078e02ff */
[----:B------:R-:W-:Y:S01]  /*9070*/  SHF.R.S32.HI R10, RZ, 0x18, R61 ;  /* 0x00000018ff0a7819 */ /* 0x000fe2000001143d */
[----:B------:R-:W-:Y:S01]  /*9080*/  IMAD R14, R6, R40, R14 ;  /* 0x00000028060e7224 */ /* 0x000fe200078e020e */
[----:B------:R-:W-:Y:S01]  /*9090*/  I2IP.S8.S32.SAT R61, R9, R8, R34 ;  /* 0x00000008093d7239 */ /* 0x000fe20000001422 */
[----:B------:R-:W-:Y:S01]  /*90a0*/  IMAD R17, R38, R17, RZ ;  /* 0x0000001126117224 */ /* 0x000fe200078e02ff */
[----:B------:R-:W-:Y:S01]  /*90b0*/  SHF.R.S32.HI R11, RZ, 0x18, R60 ;  /* 0x00000018ff0b7819 */ /* 0x000fe2000001143c */
[----:B------:R-:W-:Y:S01]  /*90c0*/  IMAD R15, R42, R40, R15 ;  /* 0x000000282a0f7224 */ /* 0x000fe200078e020f */
[----:B------:R-:W-:Y:S01]  /*90d0*/  I2IP.S8.S32.SAT R60, R5, R4, R33 ;  /* 0x00000004053c7239 */ /* 0x000fe20000001421 */
[C---:B------:R-:W-:Y:S01]  /*90e0*/  IMAD R18, R38.reuse, R18, RZ ;  /* 0x0000001226127224 */ /* 0x040fe200078e02ff */
[----:B------:R-:W-:Y:S01]  /*90f0*/  SHF.R.S32.HI R5, RZ, 0x18, R58 ;  /* 0x00000018ff057819 */ /* 0x000fe2000001143a */
[----:B------:R-:W-:Y:S01]  /*9100*/  IMAD R16, R7, R40, R16 ;  /* 0x0000002807107224 */ /* 0x000fe200078e0210 */
[----:B------:R-:W-:Y:S01]  /*9110*/  I2IP.S8.S32.SAT R14, R15, R14, RZ ;  /* 0x0000000e0f0e7239 */ /* 0x000fe200000014ff */
[----:B------:R-:W-:Y:S01]  /*9120*/  IMAD R19, R38, R19, RZ ;  /* 0x0000001326137224 */ /* 0x000fe200078e02ff */
[----:B------:R-:W-:Y:S01]  /*9130*/  SHF.R.S32.HI R7, RZ, 0x18, R48 ;  /* 0x00000018ff077819 */ /* 0x000fe20000011430 */
[----:B------:R-:W-:Y:S01]  /*9140*/  IMAD R17, R10, R40, R17 ;  /* 0x000000280a117224 */ /* 0x000fe200078e0211 */
[----:B------:R-:W-:Y:S01]  /*9150*/  I2IP.S8.S32.SAT R62, R13, R12, R14 ;  /* 0x0000000c0d3e7239 */ /* 0x000fe2000000140e */
[-C--:B------:R-:W-:Y:S01]  /*9160*/  IMAD R18, R11, R40.reuse, R18 ;  /* 0x000000280b127224 */ /* 0x080fe200078e0212 */
[----:B------:R-:W-:Y:S01]  /*9170*/  SHF.R.S32.HI R6, RZ, 0x18, R57 ;  /* 0x00000018ff067819 */ /* 0x000fe20000011439 */
[----:B------:R-:W-:Y:S02]  /*9180*/  IMAD.MOV.U32 R4, RZ, RZ, R59 ;  /* 0x000000ffff047224 */ /* 0x000fe400078e003b */
[-C--:B------:R-:W-:Y:S02]  /*9190*/  IMAD R19, R43, R40.reuse, R19 ;  /* 0x000000282b137224 */ /* 0x080fe400078e0213 */
[----:B------:R-:W-:Y:S01]  /*91a0*/  IMAD R0, R4, R40, R0 ;  /* 0x0000002804007224 */ /* 0x000fe200078e0200 */
[----:B------:R-:W-:Y:S01]  /*91b0*/  MOV R4, R56 ;  /* 0x0000003800047202 */ /* 0x000fe20000000f00 */
[----:B------:R-:W-:Y:S01]  /*91c0*/  IMAD R23, R38, R23, RZ ;  /* 0x0000001726177224 */ /* 0x000fe200078e02ff */
[----:B------:R-:W-:Y:S01]  /*91d0*/  I2IP.S8.S32.SAT R18, R19, R18, RZ ;  /* 0x0000001213127239 */ /* 0x000fe200000014ff */
[-C--:B------:R-:W-:Y:S01]  /*91e0*/  IMAD R2, R5, R40.reuse, R2 ;  /* 0x0000002805027224 */ /* 0x080fe200078e0202 */
[----:B------:R-:W-:Y:S01]  /*91f0*/  SHF.R.S32.HI R5, RZ, 0x18, R55 ;  /* 0x00000018ff057819 */ /* 0x000fe20000011437 */
[----:B------:R-:W-:Y:S01]  /*9200*/  IMAD R3, R6, R40, R3 ;  /* 0x0000002806037224 */ /* 0x000fe200078e0203 */
[----:B------:R-:W-:Y:S01]  /*9210*/  I2IP.S8.S32.SAT R63, R17, R16, R18 ;  /* 0x00000010113f7239 */ /* 0x000fe20000001412 */
[-C--:B------:R-:W-:Y:S01]  /*9220*/  IMAD R23, R44, R40.reuse, R23 ;  /* 0x000000282c177224 */ /* 0x080fe200078e0217 */
[----:B------:R-:W-:Y:S01]  /*9230*/  SHF.R.S32.HI R6, RZ, 0x18, R54 ;  /* 0x00000018ff067819 */ /* 0x000fe20000011436 */
[-C--:B------:R-:W-:Y:S01]  /*9240*/  IMAD R20, R4, R40.reuse, R20 ;  /* 0x0000002804147224 */ /* 0x080fe200078e0214 */
[----:B------:R-:W-:Y:S01]  /*9250*/  MOV R4, R53 ;  /* 0x0000003500047202 */ /* 0x000fe20000000f00 */
[----:B------:R1:W-:Y:S01]  /*9260*/  STS.128 [R69+UR44+0x5200], R60 ;  /* 0x0052003c45007988 */ /* 0x0003e20008000c2c */
[----:B------:R-:W-:Y:S01]  /*9270*/  IMAD R27, R38, R27, RZ ;  /* 0x0000001b261b7224 */ /* 0x000fe200078e02ff */
[----:B------:R-:W-:Y:S01]  /*9280*/  I2IP.S8.S32.SAT R3, R23, R3, RZ ;  /* 0x0000000317037239 */ /* 0x000fe200000014ff */
[-C--:B------:R-:W-:Y:S01]  /*9290*/  IMAD R21, R5, R40.reuse, R21 ;  /* 0x0000002805157224 */ /* 0x080fe200078e0215 */
[----:B------:R-:W-:Y:S01]  /*92a0*/  SHF.R.S32.HI R5, RZ, 0x18, R52 ;  /* 0x00000018ff057819 */ /* 0x000fe20000011434 */
[-C--:B------:R-:W-:Y:S01]  /*92b0*/  IMAD R22, R6, R40.reuse, R22 ;  /* 0x0000002806167224 */ /* 0x080fe200078e0216 */
[----:B------:R-:W-:Y:S01]  /*92c0*/  SHF.R.S32.HI R6, RZ, 0x18, R49 ;  /* 0x00000018ff067819 */ /* 0x000fe20000011431 */
[-C--:B------:R-:W-:Y:S02]  /*92d0*/  IMAD R27, R45, R40.reuse, R27 ;  /* 0x000000282d1b7224 */ /* 0x080fe400078e021b */
[-C--:B------:R-:W-:Y:S01]  /*92e0*/  IMAD R24, R4, R40.reuse, R24 ;  /* 0x0000002804187224 */ /* 0x080fe200078e0218 */
[----:B------:R-:W-:Y:S01]  /*92f0*/  SHF.R.S32.HI R4, RZ, 0x18, R51 ;  /* 0x00000018ff047819 */ /* 0x000fe20000011433 */
[----:B------:R-:W-:Y:S01]  /*9300*/  IMAD R25, R5, R40, R25 ;  /* 0x0000002805197224 */ /* 0x000fe200078e0219 */
[----:B------:R-:W-:Y:S01]  /*9310*/  MOV R5, R50 ;  /* 0x0000003200057202 */ /* 0x000fe20000000f00 */
[----:B------:R-:W-:Y:S02]  /*9320*/  IMAD R31, R38, R31, RZ ;  /* 0x0000001f261f7224 */ /* 0x000fe400078e02ff */
[----:B------:R-:W-:Y:S01]  /*9330*/  IMAD R26, R4, R40, R26 ;  /* 0x00000028041a7224 */ /* 0x000fe200078e021a */
[----:B------:R-:W-:Y:S01]  /*9340*/  I2IP.S8.S32.SAT R4, R2, R0, R3 ;  /* 0x0000000002047239 */ /* 0x000fe20000001403 */
[-C--:B------:R-:W-:Y:S02]  /*9350*/  IMAD R31, R46, R40.reuse, R31 ;  /* 0x000000282e1f7224 */ /* 0x080fe400078e021f */
[----:B------:R-:W-:Y:S01]  /*9360*/  IMAD R28, R5, R40, R28 ;  /* 0x00000028051c7224 */ /* 0x000fe200078e021c */
[----:B------:R-:W-:Y:S01]  /*9370*/  I2IP.S8.S32.SAT R5, R27, R22, RZ ;  /* 0x000000161b057239 */ /* 0x000fe200000014ff */
[----:B------:R-:W-:Y:S01]  /*9380*/  IMAD R29, R6, R40, R29 ;  /* 0x00000028061d7224 */ /* 0x000fe200078e021d */
[----:B------:R-:W-:Y:S01]  /*9390*/  I2IP.S8.S32.SAT R6, R31, R26, RZ ;  /* 0x0000001a1f067239 */ /* 0x000fe200000014ff */
[----:B------:R-:W-:Y:S01]  /*93a0*/  IMAD R35, R38, R35, RZ ;  /* 0x0000002326237224 */ /* 0x000fe200078e02ff */
[----:B------:R-:W-:Y:S01]  /*93b0*/  I2IP.S8.S32.SAT R5, R21, R20, R5 ;  /* 0x0000001415057239 */ /* 0x000fe20000001405 */
[----:B------:R-:W-:Y:S01]  /*93c0*/  IMAD R30, R7, R40, R30 ;  /* 0x00000028071e7224 */ /* 0x000fe200078e021e */
[----:B------:R-:W-:Y:S01]  /*93d0*/  I2IP.S8.S32.SAT R6, R25, R24, R6 ;  /* 0x0000001819067239 */ /* 0x000fe20000001406 */
[----:B------:R-:W-:Y:S05]  /*93e0*/  IMAD R35, R47, R40, R35 ;  /* 0x000000282f237224 */ /* 0x000fea00078e0223 */
[----:B------:R-:W-:Y:S04]  /*93f0*/  I2IP.S8.S32.SAT R7, R35, R30, RZ ;  /* 0x0000001e23077239 */ /* 0x000fe800000014ff */
[----:B------:R-:W-:Y:S05]  /*9400*/  I2IP.S8.S32.SAT R7, R29, R28, R7 ;  /* 0x0000001c1d077239 */ /* 0x000fea0000001407 */
        /* <DEDUP_REMOVED lines=18> */
.L_x_129:
[----:B------:R-:W-:Y:S05]  /*9530*/  BSYNC.RECONVERGENT B0 ;  /* 0x0000000000007941 */ /* 0x000fea0003800200 */
.L_x_128:
[----:B------:R-:W-:Y:S01]  /*9540*/  R2UR UR5, R76 ;  /* 0x000000004c0572ca */ /* 0x000fe200000e0000 */
[----:B------:R-:W-:Y:S01]  /*9550*/  BAR.SYNC.DEFER_BLOCKING 0x1, 0x80 ;  /* 0x0042000000007b1d */ /* 0x000fe20000010000 */
[----:B------:R-:W-:Y:S01]  /*9560*/  R2UR UR4, R77 ;  /* 0x000000004d0472ca */ /* 0x000fe200000e0000 */
[----:B------:R-:W-:Y:S01]  /*9570*/  UISETP.NE.AND UP0, UPT, UR46, URZ, UPT ;  /* 0x000000ff2e00728c */ /* 0x000fe2000bf05270 */
[----:B------:R-:W-:Y:S02]  /*9580*/  ISETP.NE.AND P0, PT, R79, 0x2, PT ;  /* 0x000000024f00780c */ /* 0x000fe40003f05270 */
[----:B------:R-:W-:Y:S02]  /*9590*/  ISETP.NE.AND P1, PT, R36, 0x4, PT ;  /* 0x000000042400780c */ /* 0x000fe40003f25270 */
[----:B------:R-:W-:Y:S02]  /*95a0*/  SEL R2, RZ, 0x1, P0 ;  /* 0x00000001ff027807 */ /* 0x000fe40000000000 */
[----:B------:R-:W-:Y:S02]  /*95b0*/  SEL R0, RZ, 0x1, P1 ;  /* 0x00000001ff007807 */ /* 0x000fe40000800000 */
[----:B------:R-:W-:Y:S01]  /*95c0*/  LOP3.LUT R83, R83, R2, RZ, 0x3c, !PT ;  /* 0x0000000253537212 */ /* 0x000fe200078e3cff */
[----:B------:R-:W-:Y:S01]  /*95d0*/  UIADD3 UR31, UPT, UPT, UR37, UR5, URZ ;  /* 0x00000005251f7290 */ /* 0x000fe2000fffe0ff */
[----:B------:R-:W-:Y:S01]  /*95e0*/  LOP3.LUT R84, R84, R0, RZ, 0x3c, !PT ;  /* 0x0000000054547212 */ /* 0x000fe200078e3cff */
[----:B------:R-:W-:Y:S01]  /*95f0*/  UIADD3 UR30, UPT, UPT, UR38, UR4, URZ ;  /* 0x00000004261e7290 */ /* 0x000fe2000fffe0ff */
[----:B------:R-:W-:Y:S02]  /*9600*/  SEL R79, R79, RZ, P0 ;  /* 0x000000ff4f4f7207 */ /* 0x000fe40000000000 */
[----:B------:R-:W-:Y:S01]  /*9610*/  SEL R36, R36, RZ, P1 ;  /* 0x000000ff24247207 */ /* 0x000fe20000800000 */
[----:B------:R-:W-:Y:S01]  /*9620*/  UMOV UR36, UR59 ;  /* 0x0000003b00247c82 */ /* 0x000fe20008000000 */
[----:B------:R-:W-:Y:S07]  /*9630*/  BRA.U UP0, `(.L_x_130) ;  /* 0xffffffb900c47547 */ /* 0x000fee000b83ffff */
[----:B------:R-:W-:Y:S05]  /*9640*/  EXIT ;  /* 0x000000000000794d */ /* 0x000fea0003800000 */
.L_x_24:
[----:B---3--:R3:W4:Y:S02]  /*9650*/  SYNCS.PHASECHK.TRANS64.TRYWAIT P0, [R0+URZ+0xf0], R2 ;  /* 0x0000f002000075a7 */ /* 0x00872400080011ff */
[----:B----4-:R-:W-:Y:S05]  /*9660*/  @!P0 NANOSLEEP.SYNCS 0x989680 ;  /* 0x009896800000895d */ /* 0x010fea0003900000 */
[----:B------:R-:W4:Y:S02]  /*9670*/  @!P0 SYNCS.PHASECHK.TRANS64 P0, [R0+URZ+0xf0], R2 ;  /* 0x0000f002000085a7 */ /* 0x000f2400080010ff */
[----:B----4-:R-:W-:Y:S05]  /*9680*/  @!P0 BRA `(.L_x_24) ;  /* 0xfffffffc00f08947 */ /* 0x010fea000383ffff */
[----:B------:R-:W-:Y:S05]  /*9690*/  BRA `(.L_x_131) ;  /* 0xffffff8000747947 */ /* 0x000fea000383ffff */
.L_x_27:
[----:B--2---:R-:W-:-:S07]  /*96a0*/  MOV R0, UR33 ;  /* 0x0000002100007c02 */ /* 0x004fce0008000f00 */
.L_x_132:
[----:B--2---:R2:W3:Y:S02]  /*96b0*/  SYNCS.PHASECHK.TRANS64.TRYWAIT P0, [R0+URZ+0x18], R3 ;  /* 0x00001803000075a7 */ /* 0x0044e400080011ff */
[----:B---3--:R-:W-:Y:S05]  /*96c0*/  @!P0 NANOSLEEP.SYNCS 0x989680 ;  /* 0x009896800000895d */ /* 0x008fea0003900000 */
[----:B------:R-:W3:Y:S02]  /*96d0*/  @!P0 SYNCS.PHASECHK.TRANS64 P0, [R0+URZ+0x18], R3 ;  /* 0x00001803000085a7 */ /* 0x000ee400080010ff */
[----:B---3--:R-:W-:Y:S05]  /*96e0*/  @!P0 BRA `(.L_x_132) ;  /* 0xfffffffc00f08947 */ /* 0x008fea000383ffff */
[----:B------:R-:W-:Y:S05]  /*96f0*/  BRA `(.L_x_26) ;  /* 0xffffff8000bc7947 */ /* 0x000fea000383ffff */
.L_x_34:
[----:B-1----:R-:W-:-:S07]  /*9700*/  MOV R0, UR17 ;  /* 0x0000001100007c02 */ /* 0x002fce0008000f00 */
.L_x_133:
[----:B-1----:R1:W2:Y:S02]  /*9710*/  SYNCS.PHASECHK.TRANS64.TRYWAIT P0, [R0+URZ+0x18], R3 ;  /* 0x00001803000075a7 */ /* 0x0022a400080011ff */
[----:B--2---:R-:W-:Y:S05]  /*9720*/  @!P0 NANOSLEEP.SYNCS 0x989680 ;  /* 0x009896800000895d */ /* 0x004fea0003900000 */
[----:B------:R-:W2:Y:S02]  /*9730*/  @!P0 SYNCS.PHASECHK.TRANS64 P0, [R0+URZ+0x18], R3 ;  /* 0x00001803000085a7 */ /* 0x000ea400080010ff */
[----:B--2---:R-:W-:Y:S05]  /*9740*/  @!P0 BRA `(.L_x_133) ;  /* 0xfffffffc00f08947 */ /* 0x004fea000383ffff */
[----:B------:R-:W-:Y:S05]  /*9750*/  BRA `(.L_x_33) ;  /* 0xffffff8400787947 */ /* 0x000fea000383ffff */
.L_x_39:
[----:B-1----:R1:W2:Y:S02]  /*9760*/  SYNCS.PHASECHK.TRANS64.TRYWAIT P0, [R3+URZ+0x80], R0 ;  /* 0x00008000030075a7 */ /* 0x0022a400080011ff */
[----:B--2---:R-:W-:Y:S05]  /*9770*/  @!P0 NANOSLEEP.SYNCS 0x989680 ;  /* 0x009896800000895d */ /* 0x004fea0003900000 */
[----:B------:R-:W2:Y:S02]  /*9780*/  @!P0 SYNCS.PHASECHK.TRANS64 P0, [R3+URZ+0x80], R0 ;  /* 0x00008000030085a7 */ /* 0x000ea400080010ff */
[----:B--2---:R-:W-:Y:S05]  /*9790*/  @!P0 BRA `(.L_x_39) ;  /* 0xfffffffc00f08947 */ /* 0x004fea000383ffff */
[----:B------:R-:W-:Y:S05]  /*97a0*/  BRA `(.L_x_134) ;  /* 0xffffff88001c7947 */ /* 0x000fea000383ffff */
.L_x_43:
[----:B------:R-:W-:-:S07]  /*97b0*/  MOV R0, UR4 ;  /* 0x0000000400007c02 */ /* 0x000fce0008000f00 */
.L_x_135:
[----:B-1----:R1:W2:Y:S02]  /*97c0*/  SYNCS.PHASECHK.TRANS64.TRYWAIT P0, [R0+URZ], R2 ;  /* 0x00000002000075a7 */ /* 0x0022a400080011ff */
[----:B--2---:R-:W-:Y:S05]  /*97d0*/  @!P0 NANOSLEEP.SYNCS 0x989680 ;  /* 0x009896800000895d */ /* 0x004fea0003900000 */
[----:B------:R-:W2:Y:S02]  /*97e0*/  @!P0 SYNCS.PHASECHK.TRANS64 P0, [R0+URZ], R2 ;  /* 0x00000002000085a7 */ /* 0x000ea400080010ff */
[----:B--2---:R-:W-:Y:S05]  /*97f0*/  @!P0 BRA `(.L_x_135) ;  /* 0xfffffffc00f08947 */ /* 0x004fea000383ffff */
[----:B------:R-:W-:Y:S05]  /*9800*/  BRA `(.L_x_136) ;  /* 0xffffff8c00c87947 */ /* 0x000fea000383ffff */
.L_x_44:
[----:B------:R-:W-:-:S07]  /*9810*/  MOV R0, UR5 ;  /* 0x0000000500007c02 */ /* 0x000fce0008000f00 */
.L_x_137:
[----:B-1----:R1:W2:Y:S02]  /*9820*/  SYNCS.PHASECHK.TRANS64.TRYWAIT P0, [R0+URZ], R2 ;  /* 0x00000002000075a7 */ /* 0x0022a400080011ff */
[----:B--2---:R-:W-:Y:S05]  /*9830*/  @!P0 NANOSLEEP.SYNCS 0x989680 ;  /* 0x009896800000895d */ /* 0x004fea0003900000 */
[----:B------:R-:W2:Y:S02]  /*9840*/  @!P0 SYNCS.PHASECHK.TRANS64 P0, [R0+URZ], R2 ;  /* 0x00000002000085a7 */ /* 0x000ea400080010ff */
[----:B--2---:R-:W-:Y:S05]  /*9850*/  @!P0 BRA `(.L_x_137) ;  /* 0xfffffffc00f08947 */ /* 0x004fea000383ffff */
[----:B------:R-:W-:Y:S05]  /*9860*/  BRA `(.L_x_138) ;  /* 0xffffff8c00d47947 */ /* 0x000fea000383ffff */
.L_x_47:
[----:B--2---:R2:W3:Y:S02]  /*9870*/  SYNCS.PHASECHK.TRANS64.TRYWAIT P0, [R2+URZ+0xe0], R4 ;  /* 0x0000e004020075a7 */ /* 0x0044e400080011ff */
[----:B---3--:R-:W-:Y:S05]  /*9880*/  @!P0 NANOSLEEP.SYNCS 0x989680 ;  /* 0x009896800000895d */ /* 0x008fea0003900000 */
[----:B------:R-:W3:Y:S02]  /*9890*/  @!P0 SYNCS.PHASECHK.TRANS64 P0, [R2+URZ+0xe0], R4 ;  /* 0x0000e004020085a7 */ /* 0x000ee400080010ff */
[----:B---3--:R-:W-:Y:S05]  /*98a0*/  @!P0 BRA `(.L_x_47) ;  /* 0xfffffffc00f08947 */ /* 0x008fea000383ffff */
[----:B------:R-:W-:Y:S05]  /*98b0*/  BRA `(.L_x_139) ;  /* 0xffffff9000307947 */ /* 0x000fea000383ffff */
.L_x_48:
[----:B------:R-:W-:-:S07]  /*98c0*/  MOV R2, UR4 ;  /* 0x0000000400027c02 */ /* 0x000fce0008000f00 */
.L_x_140:
[----:B--2---:R2:W3:Y:S02]  /*98d0*/  SYNCS.PHASECHK.TRANS64.TRYWAIT P0, [R2+URZ+0x90], R5 ;  /* 0x00009005020075a7 */ /* 0x0044e400080011ff */
[----:B---3--:R-:W-:Y:S05]  /*98e0*/  @!P0 NANOSLEEP.SYNCS 0x989680 ;  /* 0x009896800000895d */ /* 0x008fea0003900000 */
[----:B------:R-:W3:Y:S02]  /*98f0*/  @!P0 SYNCS.PHASECHK.TRANS64 P0, [R2+URZ+0x90], R5 ;  /* 0x00009005020085a7 */ /* 0x000ee400080010ff */
[----:B---3--:R-:W-:Y:S05]  /*9900*/  @!P0 BRA `(.L_x_140) ;  /* 0xfffffffc00f08947 */ /* 0x008fea000383ffff */
[----:B------:R-:W-:Y:S05]  /*9910*/  BRA `(.L_x_141) ;  /* 0xffffff9000407947 */ /* 0x000fea000383ffff */
.L_x_49:
[----:B--2---:R2:W3:Y:S02]  /*9920*/  SYNCS.PHASECHK.TRANS64.TRYWAIT P1, [R2+URZ+0x80], R4 ;  /* 0x00008004020075a7 */ /* 0x0044e400080211ff */
[----:B---3--:R-:W-:Y:S05]  /*9930*/  @!P1 NANOSLEEP.SYNCS 0x989680 ;  /* 0x009896800000995d */ /* 0x008fea0003900000 */
[----:B------:R-:W3:Y:S02]  /*9940*/  @!P1 SYNCS.PHASECHK.TRANS64 P1, [R2+URZ+0x80], R4 ;  /* 0x00008004020095a7 */ /* 0x000ee400080210ff */
[----:B---3--:R-:W-:Y:S05]  /*9950*/  @!P1 BRA `(.L_x_49) ;  /* 0xfffffffc00f09947 */ /* 0x008fea000383ffff */
[----:B------:R-:W-:Y:S05]  /*9960*/  BRA `(.L_x_142) ;  /* 0xffffff9000707947 */ /* 0x000fea000383ffff */
.L_x_52:
[----:B------:R-:W-:-:S07]  /*9970*/  MOV R0, UR4 ;  /* 0x0000000400007c02 */ /* 0x000fce0008000f00 */
.L_x_143:
[----:B--2---:R2:W3:Y:S02]  /*9980*/  SYNCS.PHASECHK.TRANS64.TRYWAIT P0, [R0+URZ+0x90], R2 ;  /* 0x00009002000075a7 */ /* 0x0044e400080011ff */
[----:B---3--:R-:W-:Y:S05]  /*9990*/  @!P0 NANOSLEEP.SYNCS 0x989680 ;  /* 0x009896800000895d */ /* 0x008fea0003900000 */
[----:B------:R-:W3:Y:S02]  /*99a0*/  @!P0 SYNCS.PHASECHK.TRANS64 P0, [R0+URZ+0x90], R2 ;  /* 0x00009002000085a7 */ /* 0x000ee400080010ff */
[----:B---3--:R-:W-:Y:S05]  /*99b0*/  @!P0 BRA `(.L_x_143) ;  /* 0xfffffffc00f08947 */ /* 0x008fea000383ffff */
[----:B------:R-:W-:Y:S05]  /*99c0*/  BRA `(.L_x_51) ;  /* 0xffffff9000c47947 */ /* 0x000fea000383ffff */
.L_x_59:
[----:B-1----:R1:W2:Y:S02]  /*99d0*/  SYNCS.PHASECHK.TRANS64.TRYWAIT P1, [R0+URZ+0x80], R2 ;  /* 0x00008002000075a7 */ /* 0x0022a400080211ff */
[----:B--2---:R-:W-:Y:S05]  /*99e0*/  @!P1 NANOSLEEP.SYNCS 0x989680 ;  /* 0x009896800000995d */ /* 0x004fea0003900000 */
[----:B------:R-:W2:Y:S02]  /*99f0*/  @!P1 SYNCS.PHASECHK.TRANS64 P1, [R0+URZ+0x80], R2 ;  /* 0x00008002000095a7 */ /* 0x000ea400080210ff */
[----:B--2---:R-:W-:Y:S05]  /*9a00*/  @!P1 BRA `(.L_x_59) ;  /* 0xfffffffc00f09947 */ /* 0x004fea000383ffff */
[----:B------:R-:W-:Y:S05]  /*9a10*/  BRA `(.L_x_144) ;  /* 0xffffff9800287947 */ /* 0x000fea000383ffff */
.L_x_60:
[----:B------:R-:W-:-:S07]  /*9a20*/  MOV R2, UR23 ;  /* 0x0000001700027c02 */ /* 0x000fce0008000f00 */
.L_x_145:
[----:B-1----:R1:W2:Y:S02]  /*9a30*/  SYNCS.PHASECHK.TRANS64.TRYWAIT P0, [R2+URZ+0xc0], R0 ;  /* 0x0000c000020075a7 */ /* 0x0022a400080011ff */
[----:B--2---:R-:W-:Y:S05]  /*9a40*/  @!P0 NANOSLEEP.SYNCS 0x989680 ;  /* 0x009896800000895d */ /* 0x004fea0003900000 */
[----:B------:R-:W2:Y:S02]  /*9a50*/  @!P0 SYNCS.PHASECHK.TRANS64 P0, [R2+URZ+0xc0], R0 ;  /* 0x0000c000020085a7 */ /* 0x000ea400080010ff */
[----:B--2---:R-:W-:Y:S05]  /*9a60*/  @!P0 BRA `(.L_x_145) ;  /* 0xfffffffc00f08947 */ /* 0x004fea000383ffff */
[----:B------:R-:W-:Y:S05]  /*9a70*/  BRA `(.L_x_146) ;  /* 0xffffff9800787947 */ /* 0x000fea000383ffff */
.L_x_63:
[----:B------:R-:W-:Y:S07]  /*9a80*/  MOV R0, UR5 ;  /* 0x0000000500007c02 */ /* 0x000fee0008000f00 */
.L_x_147:
[----:B-1----:R1:W2:Y:S02]  /*9a90*/  SYNCS.PHASECHK.TRANS64.TRYWAIT P0, [R0+URZ], R2 ;  /* 0x00000002000075a7 */ /* 0x0022a400080011ff */
[----:B--2---:R-:W-:Y:S05]  /*9aa0*/  @!P0 NANOSLEEP.SYNCS 0x989680 ;  /* 0x009896800000895d */ /* 0x004fea0003900000 */
[----:B------:R-:W2:Y:S02]  /*9ab0*/  @!P0 SYNCS.PHASECHK.TRANS64 P0, [R0+URZ], R2 ;  /* 0x00000002000085a7 */ /* 0x000ea400080010ff */
[----:B--2---:R-:W-:Y:S05]  /*9ac0*/  @!P0 BRA `(.L_x_147) ;  /* 0xfffffffc00f08947 */ /* 0x004fea000383ffff */
[----:B------:R-:W-:Y:S05]  /*9ad0*/  BRA `(.L_x_62) ;  /* 0xffffff9800947947 */ /* 0x000fea000383ffff */
.L_x_66:
[----:B------:R-:W-:-:S07]  /*9ae0*/  MOV R0, UR4 ;  /* 0x0000000400007c02 */ /* 0x000fce0008000f00 */
.L_x_148:
[----:B--2---:R2:W4:Y:S02]  /*9af0*/  SYNCS.PHASECHK.TRANS64.TRYWAIT P0, [R0+URZ], R2 ;  /* 0x00000002000075a7 */ /* 0x00452400080011ff */
[----:B----4-:R-:W-:Y:S05]  /*9b00*/  @!P0 NANOSLEEP.SYNCS 0x989680 ;  /* 0x009896800000895d */ /* 0x010fea0003900000 */
[----:B------:R-:W4:Y:S02]  /*9b10*/  @!P0 SYNCS.PHASECHK.TRANS64 P0, [R0+URZ], R2 ;  /* 0x00000002000085a7 */ /* 0x000f2400080010ff */
[----:B----4-:R-:W-:Y:S05]  /*9b20*/  @!P0 BRA `(.L_x_148) ;  /* 0xfffffffc00f08947 */ /* 0x010fea000383ffff */
[----:B------:R-:W-:Y:S05]  /*9b30*/  BRA `(.L_x_149) ;  /* 0xffffff9c00487947 */ /* 0x000fea000383ffff */
.L_x_67:
[----:B------:R-:W-:-:S07]  /*9b40*/  MOV R0, UR5 ;  /* 0x0000000500007c02 */ /* 0x000fce0008000f00 */
.L_x_150:
[----:B-1----:R1:W2:Y:S02]  /*9b50*/  SYNCS.PHASECHK.TRANS64.TRYWAIT P0, [R0+URZ], R3 ;  /* 0x00000003000075a7 */ /* 0x0022a400080011ff */
[----:B--2---:R-:W-:Y:S05]  /*9b60*/  @!P0 NANOSLEEP.SYNCS 0x989680 ;  /* 0x009896800000895d */ /* 0x004fea0003900000 */
[----:B------:R-:W2:Y:S02]  /*9b70*/  @!P0 SYNCS.PHASECHK.TRANS64 P0, [R0+URZ], R3 ;  /* 0x00000003000085a7 */ /* 0x000ea400080010ff */
[----:B--2---:R-:W-:Y:S05]  /*9b80*/  @!P0 BRA `(.L_x_150) ;  /* 0xfffffffc00f08947 */ /* 0x004fea000383ffff */
[----:B------:R-:W-:Y:S05]  /*9b90*/  BRA `(.L_x_151) ;  /* 0xffffff9c00547947 */ /* 0x000fea000383ffff */
.L_x_68:
[----:B------:R-:W-:-:S07]  /*9ba0*/  MOV R0, UR5 ;  /* 0x0000000500007c02 */ /* 0x000fce0008000f00 */
.L_x_152:
[----:B-1----:R1:W2:Y:S02]  /*9bb0*/  SYNCS.PHASECHK.TRANS64.TRYWAIT P0, [R0+URZ], R3 ;  /* 0x00000003000075a7 */ /* 0x0022a400080011ff */
[----:B--2---:R-:W-:Y:S05]  /*9bc0*/  @!P0 NANOSLEEP.SYNCS 0x989680 ;  /* 0x009896800000895d */ /* 0x004fea0003900000 */
[----:B------:R-:W2:Y:S02]  /*9bd0*/  @!P0 SYNCS.PHASECHK.TRANS64 P0, [R0+URZ], R3 ;  /* 0x00000003000085a7 */ /* 0x000ea400080010ff */
[----:B--2---:R-:W-:Y:S05]  /*9be0*/  @!P0 BRA `(.L_x_152) ;  /* 0xfffffffc00f08947 */ /* 0x004fea000383ffff */
[----:B------:R-:W-:Y:S05]  /*9bf0*/  BRA `(.L_x_153) ;  /* 0xffffff9c00607947 */ /* 0x000fea000383ffff */
.L_x_69:
[----:B-1----:R-:W-:-:S07]  /*9c00*/  MOV R0, UR4 ;  /* 0x0000000400007c02 */ /* 0x002fce0008000f00 */
.L_x_154:
[----:B-1----:R1:W2:Y:S02]  /*9c10*/  SYNCS.PHASECHK.TRANS64.TRYWAIT P0, [R0+URZ], R2 ;  /* 0x00000002000075a7 */ /* 0x0022a400080011ff */
[----:B--2---:R-:W-:Y:S05]  /*9c20*/  @!P0 NANOSLEEP.SYNCS 0x989680 ;  /* 0x009896800000895d */ /* 0x004fea0003900000 */
[----:B------:R-:W2:Y:S02]  /*9c30*/  @!P0 SYNCS.PHASECHK.TRANS64 P0, [R0+URZ], R2 ;  /* 0x00000002000085a7 */ /* 0x000ea400080010ff */
[----:B--2---:R-:W-:Y:S05]  /*9c40*/  @!P0 BRA `(.L_x_154) ;  /* 0xfffffffc00f08947 */ /* 0x004fea000383ffff */
[----:B------:R-:W-:Y:S05]  /*9c50*/  BRA `(.L_x_155) ;  /* 0xffffff9c006c7947 */ /* 0x000fea000383ffff */
.L_x_74:
[----:B--2---:R2:W3:Y:S02]  /*9c60*/  SYNCS.PHASECHK.TRANS64.TRYWAIT P0, [R8+URZ+0x80], R0 ;  /* 0x00008000080075a7 */ /* 0x0044e400080011ff */
[----:B---3--:R-:W-:Y:S05]  /*9c70*/  @!P0 NANOSLEEP.SYNCS 0x989680 ;  /* 0x009896800000895d */ /* 0x008fea0003900000 */
[----:B------:R-:W3:Y:S02]  /*9c80*/  @!P0 SYNCS.PHASECHK.TRANS64 P0, [R8+URZ+0x80], R0 ;  /* 0x00008000080085a7 */ /* 0x000ee400080010ff */
[----:B---3--:R-:W-:Y:S05]  /*9c90*/  @!P0 BRA `(.L_x_74) ;  /* 0xfffffffc00f08947 */ /* 0x008fea000383ffff */
[----:B------:R-:W-:Y:S05]  /*9ca0*/  BRA `(.L_x_156) ;  /* 0xffffffa000a07947 */ /* 0x000fea000383ffff */
.L_x_77:
[----:B--2---:R-:W-:Y:S07]  /*9cb0*/  MOV R0, UR21 ;  /* 0x0000001500007c02 */ /* 0x004fee0008000f00 */
.L_x_157:
[----:B--2---:R2:W3:Y:S02]  /*9cc0*/  SYNCS.PHASECHK.TRANS64.TRYWAIT P1, [R0+URZ+0x78], R2 ;  /* 0x00007802000075a7 */ /* 0x0044e400080211ff */
[----:B---3--:R-:W-:Y:S05]  /*9cd0*/  @!P1 NANOSLEEP.SYNCS 0x989680 ;  /* 0x009896800000995d */ /* 0x008fea0003900000 */
[----:B------:R-:W3:Y:S02]  /*9ce0*/  @!P1 SYNCS.PHASECHK.TRANS64 P1, [R0+URZ+0x78], R2 ;  /* 0x00007802000095a7 */ /* 0x000ee400080210ff */
[----:B---3--:R-:W-:Y:S05]  /*9cf0*/  @!P1 BRA `(.L_x_157) ;  /* 0xfffffffc00f09947 */ /* 0x008fea000383ffff */
[----:B------:R-:W-:Y:S05]  /*9d00*/  BRA `(.L_x_76) ;  /* 0xffffffa8001c7947 */ /* 0x000fea000383ffff */
.L_x_80:
[----:B--2---:R-:W-:Y:S07]  /*9d10*/  MOV R0, UR21 ;  /* 0x0000001500007c02 */ /* 0x004fee0008000f00 */
.L_x_158:
[----:B--2---:R2:W3:Y:S02]  /*9d20*/  SYNCS.PHASECHK.TRANS64.TRYWAIT P0, [R0+URZ+0x50], R4 ;  /* 0x00005004000075a7 */ /* 0x0044e400080011ff */
[----:B---3--:R-:W-:Y:S05]  /*9d30*/  @!P0 NANOSLEEP.SYNCS 0x989680 ;  /* 0x009896800000895d */ /* 0x008fea0003900000 */
[----:B------:R-:W3:Y:S02]  /*9d40*/  @!P0 SYNCS.PHASECHK.TRANS64 P0, [R0+URZ+0x50], R4 ;  /* 0x00005004000085a7 */ /* 0x000ee400080010ff */
[----:B---3--:R-:W-:Y:S05]  /*9d50*/  @!P0 BRA `(.L_x_158) ;  /* 0xfffffffc00f08947 */ /* 0x008fea000383ffff */
[----:B------:R-:W-:Y:S05]  /*9d60*/  BRA `(.L_x_159) ;  /* 0xffffffa800747947 */ /* 0x000fea000383ffff */
.L_x_81:
[----:B------:R-:W-:Y:S07]  /*9d70*/  MOV R0, UR21 ;  /* 0x0000001500007c02 */ /* 0x000fee0008000f00 */
.L_x_160:
[----:B--2---:R2:W3:Y:S02]  /*9d80*/  SYNCS.PHASECHK.TRANS64.TRYWAIT P0, [R0+URZ+0x58], R4 ;  /* 0x00005804000075a7 */ /* 0x0044e400080011ff */
[----:B---3--:R-:W-:Y:S05]  /*9d90*/  @!P0 NANOSLEEP.SYNCS 0x989680 ;  /* 0x009896800000895d */ /* 0x008fea0003900000 */
[----:B------:R-:W3:Y:S02]  /*9da0*/  @!P0 SYNCS.PHASECHK.TRANS64 P0, [R0+URZ+0x58], R4 ;  /* 0x00005804000085a7 */ /* 0x000ee400080010ff */
[----:B---3--:R-:W-:Y:S05]  /*9db0*/  @!P0 BRA `(.L_x_160) ;  /* 0xfffffffc00f08947 */ /* 0x008fea000383ffff */
[----:B------:R-:W-:Y:S05]  /*9dc0*/  BRA `(.L_x_161) ;  /* 0xffffffa800b07947 */ /* 0x000fea000383ffff */
.L_x_82:
[----:B------:R-:W-:Y:S07]  /*9dd0*/  MOV R0, UR21 ;  /* 0x0000001500007c02 */ /* 0x000fee0008000f00 */
.L_x_162:
[----:B--2---:R2:W3:Y:S02]  /*9de0*/  SYNCS.PHASECHK.TRANS64.TRYWAIT P0, [R0+URZ+0x60], R4 ;  /* 0x00006004000075a7 */ /* 0x0044e400080011ff */
[----:B---3--:R-:W-:Y:S05]  /*9df0*/  @!P0 NANOSLEEP.SYNCS 0x989680 ;  /* 0x009896800000895d */ /* 0x008fea0003900000 */
[----:B------:R-:W3:Y:S02]  /*9e00*/  @!P0 SYNCS.PHASECHK.TRANS64 P0, [R0+URZ+0x60], R4 ;  /* 0x00006004000085a7 */ /* 0x000ee400080010ff */
[----:B---3--:R-:W-:Y:S05]  /*9e10*/  @!P0 BRA `(.L_x_162) ;  /* 0xfffffffc00f08947 */ /* 0x008fea000383ffff */
[----:B------:R-:W-:Y:S05]  /*9e20*/  BRA `(.L_x_163) ;  /* 0xffffffa800f87947 */ /* 0x000fea000383ffff */
.L_x_83:
[----:B------:R-:W-:Y:S07]  /*9e30*/  MOV R0, UR21 ;  /* 0x0000001500007c02 */ /* 0x000fee0008000f00 */
.L_x_164:
[----:B--2---:R2:W3:Y:S02]  /*9e40*/  SYNCS.PHASECHK.TRANS64.TRYWAIT P0, [R0+URZ+0x68], R4 ;  /* 0x00006804000075a7 */ /* 0x0044e400080011ff */
[----:B---3--:R-:W-:Y:S05]  /*9e50*/  @!P0 NANOSLEEP.SYNCS 0x989680 ;  /* 0x009896800000895d */ /* 0x008fea0003900000 */
[----:B------:R-:W3:Y:S02]  /*9e60*/  @!P0 SYNCS.PHASECHK.TRANS64 P0, [R0+URZ+0x68], R4 ;  /* 0x00006804000085a7 */ /* 0x000ee400080010ff */
[----:B---3--:R-:W-:Y:S05]  /*9e70*/  @!P0 BRA `(.L_x_164) ;  /* 0xfffffffc00f08947 */ /* 0x008fea000383ffff */
[----:B------:R-:W-:Y:S05]  /*9e80*/  BRA `(.L_x_165) ;  /* 0xffffffac00447947 */ /* 0x000fea000383ffff */
.L_x_85:
[----:B------:R-:W-:-:S07]  /*9e90*/  MOV R0, UR21 ;  /* 0x0000001500007c02 */ /* 0x000fce0008000f00 */
.L_x_166:
[----:B---3--:R3:W4:Y:S02]  /*9ea0*/  SYNCS.PHASECHK.TRANS64.TRYWAIT P0, [R0+URZ+0x50], R2 ;  /* 0x00005002000075a7 */ /* 0x00872400080011ff */
[----:B----4-:R-:W-:Y:S05]  /*9eb0*/  @!P0 NANOSLEEP.SYNCS 0x989680 ;  /* 0x009896800000895d */ /* 0x010fea0003900000 */
[----:B------:R-:W4:Y:S02]  /*9ec0*/  @!P0 SYNCS.PHASECHK.TRANS64 P0, [R0+URZ+0x50], R2 ;  /* 0x00005002000085a7 */ /* 0x000f2400080010ff */
[----:B----4-:R-:W-:Y:S05]  /*9ed0*/  @!P0 BRA `(.L_x_166) ;  /* 0xfffffffc00f08947 */ /* 0x010fea000383ffff */
[----:B------:R-:W-:Y:S05]  /*9ee0*/  BRA `(.L_x_167) ;  /* 0xffffffac00bc7947 */ /* 0x000fea000383ffff */
.L_x_86:
[----:B---3--:R-:W-:-:S07]  /*9ef0*/  MOV R0, UR21 ;  /* 0x0000001500007c02 */ /* 0x008fce0008000f00 */
.L_x_168:
[----:B---3--:R3:W4:Y:S02]  /*9f00*/  SYNCS.PHASECHK.TRANS64.TRYWAIT P0, [R0+URZ+0x58], R2 ;  /* 0x00005802000075a7 */ /* 0x00872400080011ff */
[----:B----4-:R-:W-:Y:S05]  /*9f10*/  @!P0 NANOSLEEP.SYNCS 0x989680 ;  /* 0x009896800000895d */ /* 0x010fea0003900000 */
[----:B------:R-:W4:Y:S02]  /*9f20*/  @!P0 SYNCS.PHASECHK.TRANS64 P0, [R0+URZ+0x58], R2 ;  /* 0x00005802000085a7 */ /* 0x000f2400080010ff */
[----:B----4-:R-:W-:Y:S05]  /*9f30*/  @!P0 BRA `(.L_x_168) ;  /* 0xfffffffc00f08947 */ /* 0x010fea000383ffff */
[----:B------:R-:W-:Y:S05]  /*9f40*/  BRA `(.L_x_169) ;  /* 0xffffffac00ac7947 */ /* 0x000fea000383ffff */
.L_x_87:
[----:B---3--:R-:W-:-:S07]  /*9f50*/  MOV R0, UR21 ;  /* 0x0000001500007c02 */ /* 0x008fce0008000f00 */
.L_x_170:
[----:B---3--:R3:W4:Y:S02]  /*9f60*/  SYNCS.PHASECHK.TRANS64.TRYWAIT P0, [R0+URZ+0x60], R2 ;  /* 0x00006002000075a7 */ /* 0x00872400080011ff */
[----:B----4-:R-:W-:Y:S05]  /*9f70*/  @!P0 NANOSLEEP.SYNCS 0x989680 ;  /* 0x009896800000895d */ /* 0x010fea0003900000 */
[----:B------:R-:W4:Y:S02]  /*9f80*/  @!P0 SYNCS.PHASECHK.TRANS64 P0, [R0+URZ+0x60], R2 ;  /* 0x00006002000085a7 */ /* 0x000f2400080010ff */
[----:B----4-:R-:W-:Y:S05]  /*9f90*/  @!P0 BRA `(.L_x_170) ;  /* 0xfffffffc00f08947 */ /* 0x010fea000383ffff */
[----:B------:R-:W-:Y:S05]  /*9fa0*/  BRA `(.L_x_171) ;  /* 0xffffffac009c7947 */ /* 0x000fea000383ffff */
.L_x_89:
[----:B-1----:R1:W2:Y:S02]  /*9fb0*/  SYNCS.PHASECHK.TRANS64.TRYWAIT P0, [R3+URZ+0x80], R0 ;  /* 0x00008000030075a7 */ /* 0x0022a400080011ff */
[----:B--2---:R-:W-:Y:S05]  /*9fc0*/  @!P0 NANOSLEEP.SYNCS 0x989680 ;  /* 0x009896800000895d */ /* 0x004fea0003900000 */
[----:B------:R-:W2:Y:S02]  /*9fd0*/  @!P0 SYNCS.PHASECHK.TRANS64 P0, [R3+URZ+0x80], R0 ;  /* 0x00008000030085a7 */ /* 0x000ea400080010ff */
[----:B--2---:R-:W-:Y:S05]  /*9fe0*/  @!P0 BRA `(.L_x_89) ;  /* 0xfffffffc00f08947 */ /* 0x004fea000383ffff */
[----:B------:R-:W-:Y:S05]  /*9ff0*/  BRA `(.L_x_172) ;  /* 0xffffffb000687947 */ /* 0x000fea000383ffff */
.L_x_100:
[----:B-1----:R1:W2:Y:S02]  /*a000*/  SYNCS.PHASECHK.TRANS64.TRYWAIT P1, [R2+URZ+0x30], R0 ;  /* 0x00003000020075a7 */ /* 0x0022a400080211ff */
[----:B--2---:R-:W-:Y:S05]  /*a010*/  @!P1 NANOSLEEP.SYNCS 0x989680 ;  /* 0x009896800000995d */ /* 0x004fea0003900000 */
[----:B------:R-:W2:Y:S02]  /*a020*/  @!P1 SYNCS.PHASECHK.TRANS64 P1, [R2+URZ+0x30], R0 ;  /* 0x00003000020095a7 */ /* 0x000ea400080210ff */
[----:B--2---:R-:W-:Y:S05]  /*a030*/  @!P1 BRA `(.L_x_100) ;  /* 0xfffffffc00f09947 */ /* 0x004fea000383ffff */
[----:B------:R-:W-:Y:S05]  /*a040*/  BRA `(.L_x_99) ;  /* 0xffffffbc00dc7947 */ /* 0x000fea000383ffff */
.L_x_102:
[----:B-1----:R1:W2:Y:S02]  /*a050*/  SYNCS.PHASECHK.TRANS64.TRYWAIT P0, [R52+URZ+0xa0], R3 ;  /* 0x0000a003340075a7 */ /* 0x0022a400080011ff */
[----:B--2---:R-:W-:Y:S05]  /*a060*/  @!P0 NANOSLEEP.SYNCS 0x989680 ;  /* 0x009896800000895d */ /* 0x004fea0003900000 */
[----:B------:R-:W2:Y:S02]  /*a070*/  @!P0 SYNCS.PHASECHK.TRANS64 P0, [R52+URZ+0xa0], R3 ;  /* 0x0000a003340085a7 */ /* 0x000ea400080010ff */
[----:B--2---:R-:W-:Y:S05]  /*a080*/  @!P0 BRA `(.L_x_102) ;  /* 0xfffffffc00f08947 */ /* 0x004fea000383ffff */
[----:B------:R-:W-:Y:S05]  /*a090*/  BRA `(.L_x_101) ;  /* 0xffffffc000307947 */ /* 0x000fea000383ffff */
.L_x_110:
[----:B--2---:R2:W3:Y:S02]  /*a0a0*/  SYNCS.PHASECHK.TRANS64.TRYWAIT P0, [R0+URZ+0x30], R2 ;  /* 0x00003002000075a7 */ /* 0x0044e400080011ff */
[----:B---3--:R-:W-:Y:S05]  /*a0b0*/  @!P0 NANOSLEEP.SYNCS 0x989680 ;  /* 0x009896800000895d */ /* 0x008fea0003900000 */
[----:B------:R-:W3:Y:S02]  /*a0c0*/  @!P0 SYNCS.PHASECHK.TRANS64 P0, [R0+URZ+0x30], R2 ;  /* 0x00003002000085a7 */ /* 0x000ee400080010ff */
[----:B---3--:R-:W-:Y:S05]  /*a0d0*/  @!P0 BRA `(.L_x_110) ;  /* 0xfffffffc00f08947 */ /* 0x008fea000383ffff */
[----:B------:R-:W-:Y:S05]  /*a0e0*/  BRA `(.L_x_109) ;  /* 0xffffffcc00247947 */ /* 0x000fea000383ffff */
.L_x_118:
[----:B--2---:R2:W3:Y:S02]  /*a0f0*/  SYNCS.PHASECHK.TRANS64.TRYWAIT P0, [R0+URZ+0x30], R4 ;  /* 0x00003004000075a7 */ /* 0x0044e400080011ff */
[----:B---3--:R-:W-:Y:S05]  /*a100*/  @!P0 NANOSLEEP.SYNCS 0x989680 ;  /* 0x009896800000895d */ /* 0x008fea0003900000 */
[----:B------:R-:W3:Y:S02]  /*a110*/  @!P0 SYNCS.PHASECHK.TRANS64 P0, [R0+URZ+0x30], R4 ;  /* 0x00003004000085a7 */ /* 0x000ee400080010ff */
[----:B---3--:R-:W-:Y:S05]  /*a120*/  @!P0 BRA `(.L_x_118) ;  /* 0xfffffffc00f08947 */ /* 0x008fea000383ffff */
[----:B------:R-:W-:Y:S05]  /*a130*/  BRA `(.L_x_117) ;  /* 0xffffffd800607947 */ /* 0x000fea000383ffff */
.L_x_126:
[----:B--2---:R2:W3:Y:S02]  /*a140*/  SYNCS.PHASECHK.TRANS64.TRYWAIT P0, [R0+URZ+0x30], R2 ;  /* 0x00003002000075a7 */ /* 0x0044e400080011ff */
[----:B---3--:R-:W-:Y:S05]  /*a150*/  @!P0 NANOSLEEP.SYNCS 0x989680 ;  /* 0x009896800000895d */ /* 0x008fea0003900000 */
[----:B------:R-:W3:Y:S02]  /*a160*/  @!P0 SYNCS.PHASECHK.TRANS64 P0, [R0+URZ+0x30], R2 ;  /* 0x00003002000085a7 */ /* 0x000ee400080010ff */
[----:B---3--:R-:W-:Y:S05]  /*a170*/  @!P0 BRA `(.L_x_126) ;  /* 0xfffffffc00f08947 */ /* 0x008fea000383ffff */
[----:B------:R-:W-:Y:S05]  /*a180*/  BRA `(.L_x_125) ;  /* 0xffffffe400ac7947 */ /* 0x000fea000383ffff */
        .weak           $__internal_0_$__cuda_sm10x_tcgen05_guardrail_trap_col_being_dealloced_not_returned_by_alloc
        .type           $__internal_0_$__cuda_sm10x_tcgen05_guardrail_trap_col_being_dealloced_not_returned_by_alloc,@function
        .size           $__internal_0_$__cuda_sm10x_tcgen05_guardrail_trap_col_being_dealloced_not_returned_by_alloc,($__internal_1_$__cuda_sm10x_tcgen05_guardrail_trap_phase_invalid_during_alloc - $__internal_0_$__cuda_sm10x_tcgen05_guardrail_trap_col_being_dealloced_not_returned_by_alloc)
$__internal_0_$__cuda_sm10x_tcgen05_guardrail_trap_col_being_dealloced_not_returned_by_alloc:
[----:B------:R-:W-:Y:S05]  /*a190*/  BPT.TRAP 0x1 ;  /* 0x000000040000795c */ /* 0x000fea0000300000 */
[----:B------:R-:W-:-:S04]  /*a1a0*/  HFMA2 R3, -RZ, RZ, 0, 0 ;  /* 0x00000000ff037431 */ /* 0x000fc800000001ff */
[----:B------:R-:W-:Y:S05]  /*a1b0*/  RET.REL.NODEC R2 `(_ZN7cutlass13device_kernelINS_4gemm6kernel13GemmUniversalIN4cute5tupleIJiiiiEEENS1_10collective13CollectiveMmaINS1_35MainloopSm100TmaUmmaWarpSpecializedILi3ELi2ELi4ENS5_IJNS4_1CILi2EEENSA_ILi1EEESC_EEEEENS5_IJNSA_ILi64EEENSA_ILi256EEESF_EEEaNS5_IJlSC_lEEEaSI_NS4_8TiledMMAINS4_8MMA_AtomIJNS4_15SM100_MMA_S8_SSIaaiLi64ELi256ELNS4_4UMMA5MajorE0ELSN_0ELNSM_8SaturateE0EEEEEENS4_6LayoutINS5_IJSC_SC_SC_EEENS5_IJNSA_ILi0EEEST_ST_EEEEENS5_IJNS4_10UnderscoreESW_SW_EEEEENS4_13SM90_TMA_LOADENS4_14ComposedLayoutINS4_7SwizzleILi2ELi4ELi3EEENS4_18smem_ptr_flag_bitsILi8EEENSR_INS5_IJNSA_ILi8EEESF_EEENS5_IJSF_SC_EEEEEEEvNS4_8identityENS4_23SM90_TMA_LOAD_MULTICASTES19_vS1A_EENS_8epilogue10collective18CollectiveEpilogueINS1D_23Sm100TmaWarpSpecializedILi4ELi2ELi32ELb0ELb0EEEJSH_NS5_IJNSR_ISF_SC_EES1I_EEEaSI_aSI_NS1D_6fusion15FusionCallbacksIS1H_NS1K_17LinearCombinationIaiaiLNS_15FloatRoundStyleE2EEESH_S1J_JEEENS4_5SM1004TMEM4LOAD26SM100_TMEM_LOAD_16dp32b32xESZ_S19_NS4_39AutoVectorizingCopyWithAssumedAlignmentILi128EEENS4_14SM90_TMA_STOREES19_S1V_S1V_EEEvvEEEEvNT_6ParamsE) ;  /* 0xffffff5c02907950 */ /* 0x000fea0003c3ffff */
        .weak           $__internal_1_$__cuda_sm10x_tcgen05_guardrail_trap_phase_invalid_during_alloc
        .type           $__internal_1_$__cuda_sm10x_tcgen05_guardrail_trap_phase_invalid_during_alloc,@function
        .size           $__internal_1_$__cuda_sm10x_tcgen05_guardrail_trap_phase_invalid_during_alloc,($__internal_2_$__cuda_sm10x_tcgen05_guardrail_trap_unallocated_columns_being_dealloced - $__internal_1_$__cuda_sm10x_tcgen05_guardrail_trap_phase_invalid_during_alloc)
$__internal_1_$__cuda_sm10x_tcgen05_guardrail_trap_phase_invalid_during_alloc:
[----:B------:R-:W-:Y:S05]  /*a1c0*/  BPT.TRAP 0x1 ;  /* 0x000000040000795c */ /* 0x000fea0000300000 */
[----:B------:R-:W-:-:S04]  /*a1d0*/  MOV R5, 0x0 ;  /* 0x0000000000057802 */ /* 0x000fc80000000f00 */
[----:B------:R-:W-:Y:S05]  /*a1e0*/  RET.REL.NODEC R4 `(_ZN7cutlass13device_kernelINS_4gemm6kernel13GemmUniversalIN4cute5tupleIJiiiiEEENS1_10collective13CollectiveMmaINS1_35MainloopSm100TmaUmmaWarpSpecializedILi3ELi2ELi4ENS5_IJNS4_1CILi2EEENSA_ILi1EEESC_EEEEENS5_IJNSA_ILi64EEENSA_ILi256EEESF_EEEaNS5_IJlSC_lEEEaSI_NS4_8TiledMMAINS4_8MMA_AtomIJNS4_15SM100_MMA_S8_SSIaaiLi64ELi256ELNS4_4UMMA5MajorE0ELSN_0ELNSM_8SaturateE0EEEEEENS4_6LayoutINS5_IJSC_SC_SC_EEENS5_IJNSA_ILi0EEEST_ST_EEEEENS5_IJNS4_10UnderscoreESW_SW_EEEEENS4_13SM90_TMA_LOADENS4_14ComposedLayoutINS4_7SwizzleILi2ELi4ELi3EEENS4_18smem_ptr_flag_bitsILi8EEENSR_INS5_IJNSA_ILi8EEESF_EEENS5_IJSF_SC_EEEEEEEvNS4_8identityENS4_23SM90_TMA_LOAD_MULTICASTES19_vS1A_EENS_8epilogue10collective18CollectiveEpilogueINS1D_23Sm100TmaWarpSpecializedILi4ELi2ELi32ELb0ELb0EEEJSH_NS5_IJNSR_ISF_SC_EES1I_EEEaSI_aSI_NS1D_6fusion15FusionCallbacksIS1H_NS1K_17LinearCombinationIaiaiLNS_15FloatRoundStyleE2EEESH_S1J_JEEENS4_5SM1004TMEM4LOAD26SM100_TMEM_LOAD_16dp32b32xESZ_S19_NS4_39AutoVectorizingCopyWithAssumedAlignmentILi128EEENS4_14SM90_TMA_STOREES19_S1V_S1V_EEEvvEEEEvNT_6ParamsE) ;  /* 0xffffff5c04847950 */ /* 0x000fea0003c3ffff */
        .weak           $__internal_2_$__cuda_sm10x_tcgen05_guardrail_trap_unallocated_columns_being_dealloced
        .type           $__internal_2_$__cuda_sm10x_tcgen05_guardrail_trap_unallocated_columns_being_dealloced,@function
        .size           $__internal_2_$__cuda_sm10x_tcgen05_guardrail_trap_unallocated_columns_being_dealloced,(.L_x_174 - $__internal_2_$__cuda_sm10x_tcgen05_guardrail_trap_unallocated_columns_being_dealloced)
$__internal_2_$__cuda_sm10x_tcgen05_guardrail_trap_unallocated_columns_being_dealloced:
[----:B------:R-:W-:Y:S05]  /*a1f0*/  BPT.TRAP 0x1 ;  /* 0x000000040000795c */ /* 0x000fea0000300000 */
[----:B------:R-:W-:-:S04]  /*a200*/  HFMA2 R3, -RZ, RZ, 0, 0 ;  /* 0x00000000ff037431 */ /* 0x000fc800000001ff */
[----:B------:R-:W-:Y:S05]  /*a210*/  RET.REL.NODEC R2 `(_ZN7cutlass13device_kernelINS_4gemm6kernel13GemmUniversalIN4cute5tupleIJiiiiEEENS1_10collective13CollectiveMmaINS1_35MainloopSm100TmaUmmaWarpSpecializedILi3ELi2ELi4ENS5_IJNS4_1CILi2EEENSA_ILi1EEESC_EEEEENS5_IJNSA_ILi64EEENSA_ILi256EEESF_EEEaNS5_IJlSC_lEEEaSI_NS4_8TiledMMAINS4_8MMA_AtomIJNS4_15SM100_MMA_S8_SSIaaiLi64ELi256ELNS4_4UMMA5MajorE0ELSN_0ELNSM_8SaturateE0EEEEEENS4_6LayoutINS5_IJSC_SC_SC_EEENS5_IJNSA_ILi0EEEST_ST_EEEEENS5_IJNS4_10UnderscoreESW_SW_EEEEENS4_13SM90_TMA_LOADENS4_14ComposedLayoutINS4_7SwizzleILi2ELi4ELi3EEENS4_18smem_ptr_flag_bitsILi8EEENSR_INS5_IJNSA_ILi8EEESF_EEENS5_IJSF_SC_EEEEEEEvNS4_8identityENS4_23SM90_TMA_LOAD_MULTICASTES19_vS1A_EENS_8epilogue10collective18CollectiveEpilogueINS1D_23Sm100TmaWarpSpecializedILi4ELi2ELi32ELb0ELb0EEEJSH_NS5_IJNSR_ISF_SC_EES1I_EEEaSI_aSI_NS1D_6fusion15FusionCallbacksIS1H_NS1K_17LinearCombinationIaiaiLNS_15FloatRoundStyleE2EEESH_S1J_JEEENS4_5SM1004TMEM4LOAD26SM100_TMEM_LOAD_16dp32b32xESZ_S19_NS4_39AutoVectorizingCopyWithAssumedAlignmentILi128EEENS4_14SM90_TMA_STOREES19_S1V_S1V_EEEvvEEEEvNT_6ParamsE) ;  /* 0xffffff5c02787950 */ /* 0x000fea0003c3ffff */
.L_x_173:
[----:B------:R-:W-:-:S00]  /*a220*/  BRA `(.L_x_173) ;  /* 0xfffffffc00fc7947 */ /* 0x000fc0000383ffff */
[----:B------:R-:W-:-:S00]  /*a230*/  NOP ;  /* 0x0000000000007918 */ /* 0x000fc00000000000 */
        /* <DEDUP_REMOVED lines=12> */
.L_x_174:


//--------------------- .nv.global.init           --------------------------
	.section	.nv.global.init,"aw",@progbits
.nv.global.init:
	.type		$str$27,@object
	.size		$str$27,($str$28 - $str$27)
$str$27:
        /*0000*/ 	.byte	0x28, 0x61, 0x64, 0x64, 0x72, 0x65, 0x73, 0x73, 0x20, 0x26, 0x20, 0x6d, 0x61, 0x73, 0x6b, 0x29
        /*0010*/ 	.byte	0x20, 0x3d, 0x3d, 0x20, 0x30, 0x00
	.type		$str$28,@object
	.size		$str$28,($str$26 - $str$28)
$str$28:
        /*0016*/ 	.byte	0x2f, 0x74, 0x6d, 0x70, 0x2f, 0x63, 0x75, 0x74, 0x6c, 0x61, 0x73, 0x73, 0x5f, 0x73, 0x77, 0x65
        /*0026*/ 	.byte	0x65, 0x70, 0x5f, 0x73, 0x72, 0x63, 0x2f, 0x69, 0x6e, 0x63, 0x6c, 0x75, 0x64, 0x65, 0x2f, 0x63
        /*0036*/ 	.byte	0x75, 0x74, 0x65, 0x2f, 0x70, 0x6f, 0x69, 0x6e, 0x74, 0x65, 0x72, 0x5f, 0x66, 0x6c, 0x61, 0x67
        /*0046*/ 	.byte	0x67, 0x65, 0x64, 0x2e, 0x68, 0x70, 0x70, 0x00
	.type		$str$26,@object
	.size		$str$26,($str$25 - $str$26)
$str$26:
        /*004e*/ 	.byte	0x2f, 0x74, 0x6d, 0x70, 0x2f, 0x63, 0x75, 0x74, 0x6c, 0x61, 0x73, 0x73, 0x5f, 0x73, 0x77, 0x65
        /*005e*/ 	.byte	0x65, 0x70, 0x5f, 0x73, 0x72, 0x63, 0x2f, 0x69, 0x6e, 0x63, 0x6c, 0x75, 0x64, 0x65, 0x2f, 0x63
        /*006e*/ 	.byte	0x75, 0x74, 0x65, 0x2f, 0x61, 0x74, 0x6f, 0x6d, 0x2f, 0x63, 0x6f, 0x70, 0x79, 0x5f, 0x74, 0x72
        /*007e*/ 	.byte	0x61, 0x69, 0x74, 0x73, 0x5f, 0x73, 0x6d, 0x31, 0x30, 0x30, 0x2e, 0x68, 0x70, 0x70, 0x00
	.type		$str$25,@object
	.size		$str$25,(__unnamed_1 - $str$25)
$str$25:
        /*008d*/ 	.byte	0x28, 0x28, 0x75, 0x69, 0x6e, 0x74, 0x33, 0x32, 0x5f, 0x74, 0x28, 0x74, 0x68, 0x72, 0x65, 0x61
        /*009d*/ 	.byte	0x64, 0x49, 0x64, 0x78, 0x2e, 0x78, 0x29, 0x20, 0x2f, 0x20, 0x33, 0x32, 0x29, 0x20, 0x25, 0x20
        /*00ad*/ 	.byte	0x34, 0x29, 0x20, 0x3d, 0x3d, 0x20, 0x28, 0x28, 0x28, 0x74, 0x6d, 0x65, 0x6d, 0x5f, 0x61, 0x64
        /*00bd*/ 	.byte	0x64, 0x72, 0x20, 0x3e, 0x3e, 0x20, 0x31, 0x36, 0x29, 0x20, 0x2f, 0x20, 0x33, 0x32, 0x29, 0x20
        /*00cd*/ 	.byte	0x25, 0x20, 0x34, 0x29, 0x00
	.type		__unnamed_1,@object
	.size		__unnamed_1,(__unnamed_2 - __unnamed_1)
__unnamed_1:
        /*00d2*/ 	.byte	0x61, 0x75, 0x74, 0x6f, 0x20, 0x63, 0x75, 0x74, 0x65, 0x3a, 0x3a, 0x61, 0x73, 0x5f, 0x70, 0x6f
        /* <DEDUP_REMOVED lines=24> */
        /*0262*/ 	.byte	0x00
	.type		__unnamed_2,@object
	.size		__unnamed_2,(__unnamed_3 - __unnamed_2)
__unnamed_2:
        /* <DEDUP_REMOVED lines=26> */
	.type		__unnamed_3,@object
	.size		__unnamed_3,(.L_3 - __unnamed_3)
__unnamed_3:
        /* <DEDUP_REMOVED lines=41> */
.L_3:


//--------------------- .nv.shared._ZN7cutlass13device_kernelINS_4gemm6kernel13GemmUniversalIN4cute5tupleIJiiiiEEENS1_10collective13CollectiveMmaINS1_35MainloopSm100TmaUmmaWarpSpecializedILi3ELi2ELi4ENS5_IJNS4_1CILi2EEENSA_ILi1EEESC_EEEEENS5_IJNSA_ILi64EEENSA_ILi256EEESF_EEEaNS5_IJlSC_lEEEaSI_NS4_8TiledMMAINS4_8MMA_AtomIJNS4_15SM100_MMA_S8_SSIaaiLi64ELi256ELNS4_4UMMA5MajorE0ELSN_0ELNSM_8SaturateE0EEEEEENS4_6LayoutINS5_IJSC_SC_SC_EEENS5_IJNSA_ILi0EEEST_ST_EEEEENS5_IJNS4_10UnderscoreESW_SW_EEEEENS4_13SM90_TMA_LOADENS4_14ComposedLayoutINS4_7SwizzleILi2ELi4ELi3EEENS4_18smem_ptr_flag_bitsILi8EEENSR_INS5_IJNSA_ILi8EEESF_EEENS5_IJSF_SC_EEEEEEEvNS4_8identityENS4_23SM90_TMA_LOAD_MULTICASTES19_vS1A_EENS_8epilogue10collective18CollectiveEpilogueINS1D_23Sm100TmaWarpSpecializedILi4ELi2ELi32ELb0ELb0EEEJSH_NS5_IJNSR_ISF_SC_EES1I_EEEaSI_aSI_NS1D_6fusion15FusionCallbacksIS1H_NS1K_17LinearCombinationIaiaiLNS_15FloatRoundStyleE2EEESH_S1J_JEEENS4_5SM1004TMEM4LOAD26SM100_TMEM_LOAD_16dp32b32xESZ_S19_NS4_39AutoVectorizingCopyWithAssumedAlignmentILi128EEENS4_14SM90_TMA_STOREES19_S1V_S1V_EEEvvEEEEvNT_6ParamsE --------------------------
	.section	.nv.shared._ZN7cutlass13device_kernelINS_4gemm6kernel13GemmUniversalIN4cute5tupleIJiiiiEEENS1_10collective13CollectiveMmaINS1_35MainloopSm100TmaUmmaWarpSpecializedILi3ELi2ELi4ENS5_IJNS4_1CILi2EEENSA_ILi1EEESC_EEEEENS5_IJNSA_ILi64EEENSA_ILi256EEESF_EEEaNS5_IJlSC_lEEEaSI_NS4_8TiledMMAINS4_8MMA_AtomIJNS4_15SM100_MMA_S8_SSIaaiLi64ELi256ELNS4_4UMMA5MajorE0ELSN_0ELNSM_8SaturateE0EEEEEENS4_6LayoutINS5_IJSC_SC_SC_EEENS5_IJNSA_ILi0EEEST_ST_EEEEENS5_IJNS4_10UnderscoreESW_SW_EEEEENS4_13SM90_TMA_LOADENS4_14ComposedLayoutINS4_7SwizzleILi2ELi4ELi3EEENS4_18smem_ptr_flag_bitsILi8EEENSR_INS5_IJNSA_ILi8EEESF_EEENS5_IJSF_SC_EEEEEEEvNS4_8identityENS4_23SM90_TMA_LOAD_MULTICASTES19_vS1A_EENS_8epilogue10collective18CollectiveEpilogueINS1D_23Sm100TmaWarpSpecializedILi4ELi2ELi32ELb0ELb0EEEJSH_NS5_IJNSR_ISF_SC_EES1I_EEEaSI_aSI_NS1D_6fusion15FusionCallbacksIS1H_NS1K_17LinearCombinationIaiaiLNS_15FloatRoundStyleE2EEESH_S1J_JEEENS4_5SM1004TMEM4LOAD26SM100_TMEM_LOAD_16dp32b32xESZ_S19_NS4_39AutoVectorizingCopyWithAssumedAlignmentILi128EEENS4_14SM90_TMA_STOREES19_S1V_S1V_EEEvvEEEEvNT_6ParamsE,"aw",@nobits
	.sectionflags	@""
	.align	16
	.zero		1024


//--------------------- .nv.shared.reserved.0     --------------------------
	.section	.nv.shared.reserved.0,"aw",@nobits
	.weak		__nv_reservedSMEM_offset_0_alias
	.size		__nv_reservedSMEM_offset_0_alias, 0, 64
	.other		__nv_reservedSMEM_offset_0_alias,@"STO_CUDA_RESERVED_SHARED STV_DEFAULT"
__nv_reservedSMEM_offset_0_alias:
	.zero		0
.nv.shared.reserved.0:
	.zero		64
	.weak		__nv_reservedSMEM_tcgen05_partition
	.type		__nv_reservedSMEM_tcgen05_partition,@object
	.size		__nv_reservedSMEM_tcgen05_partition,(.L_0 - __nv_reservedSMEM_tcgen05_partition)
__nv_reservedSMEM_tcgen05_partition:
	.zero		32
.L_0:


//--------------------- .nv.global                --------------------------
	.section	.nv.global,"aw",@nobits
.nv.global:
	.type		_ZN40_INTERNAL_ac9b04ee_4_k_cu_696259a6_111004cute1_E,@object
	.size		_ZN40_INTERNAL_ac9b04ee_4_k_cu_696259a6_111004cute1_E,(_ZN40_INTERNAL_ac9b04ee_4_k_cu_696259a6_111004cuda3std3__45__cpo6cbeginE - _ZN40_INTERNAL_ac9b04ee_4_k_cu_696259a6_111004cute1_E)
_ZN40_INTERNAL_ac9b04ee_4_k_cu_696259a6_111004cute1_E:
	.zero		1
	.type		_ZN40_INTERNAL_ac9b04ee_4_k_cu_696259a6_111004cuda3std3__45__cpo6cbeginE,@object
	.size		_ZN40_INTERNAL_ac9b04ee_4_k_cu_696259a6_111004cuda3std3__45__cpo6cbeginE,(_ZN40_INTERNAL_ac9b04ee_4_k_cu_696259a6_111004cuda3std3__48in_placeE - _ZN40_INTERNAL_ac9b04ee_4_k_cu_696259a6_111004cuda3std3__45__cpo6cbeginE)
_ZN40_INTERNAL_ac9b04ee_4_k_cu_696259a6_111004cuda3std3__45__cpo6cbeginE:
	.zero		1
	.type		_ZN40_INTERNAL_ac9b04ee_4_k_cu_696259a6_111004cuda3std3__48in_placeE,@object
	.size		_ZN40_INTERNAL_ac9b04ee_4_k_cu_696259a6_111004cuda3std3__48in_placeE,(_ZN40_INTERNAL_ac9b04ee_4_k_cu_696259a6_111004cuda3std6ranges3__45__cpo9iter_moveE - _ZN40_INTERNAL_ac9b04ee_4_k_cu_696259a6_111004cuda3std3__48in_placeE)
_ZN40_INTERNAL_ac9b04ee_4_k_cu_696259a6_111004cuda3std3__48in_placeE:
	.zero		1
	.type		_ZN40_INTERNAL_ac9b04ee_4_k_cu_696259a6_111004cuda3std6ranges3__45__cpo9iter_moveE,@object
	.size		_ZN40_INTERNAL_ac9b04ee_4_k_cu_696259a6_111004cuda3std6ranges3__45__cpo9iter_moveE,(_ZN40_INTERNAL_ac9b04ee_4_k_cu_696259a6_111004cuda3std3__45__cpo5beginE - _ZN40_INTERNAL_ac9b04ee_4_k_cu_696259a6_111004cuda3std6ranges3__45__cpo9iter_moveE)
_ZN40_INTERNAL_ac9b04ee_4_k_cu_696259a6_111004cuda3std6ranges3__45__cpo9iter_moveE:
	.zero		1
	.type		_ZN40_INTERNAL_ac9b04ee_4_k_cu_696259a6_111004cuda3std3__45__cpo5beginE,@object
	.size		_ZN40_INTERNAL_ac9b04ee_4_k_cu_696259a6_111004cuda3std3__45__cpo5beginE,(_ZN40_INTERNAL_ac9b04ee_4_k_cu_696259a6_111004cuda3std3__442_GLOBAL__N__ac9b04ee_4_k_cu_696259a6_111006ignoreE - _ZN40_INTERNAL_ac9b04ee_4_k_cu_696259a6_111004cuda3std3__45__cpo5beginE)
_ZN40_INTERNAL_ac9b04ee_4_k_cu_696259a6_111004cuda3std3__45__cpo5beginE:
	.zero		1
	.type		_ZN40_INTERNAL_ac9b04ee_4_k_cu_696259a6_111004cuda3std3__442_GLOBAL__N__ac9b04ee_4_k_cu_696259a6_111006ignoreE,@object
	.size		_ZN40_INTERNAL_ac9b04ee_4_k_cu_696259a6_111004cuda3std3__442_GLOBAL__N__ac9b04ee_4_k_cu_696259a6_111006ignoreE,(_ZN40_INTERNAL_ac9b04ee_4_k_cu_696259a6_111004cute7productE - _ZN40_INTERNAL_ac9b04ee_4_k_cu_696259a6_111004cuda3std3__442_GLOBAL__N__ac9b04ee_4_k_cu_696259a6_111006ignoreE)
_ZN40_INTERNAL_ac9b04ee_4_k_cu_696259a6_111004cuda3std3__442_GLOBAL__N__ac9b04ee_4_k_cu_696259a6_111006ignoreE:
	.zero		1
	.type		_ZN40_INTERNAL_ac9b04ee_4_k_cu_696259a6_111004cute7productE,@object
	.size		_ZN40_INTERNAL_ac9b04ee_4_k_cu_696259a6_111004cute7productE,(_ZN40_INTERNAL_ac9b04ee_4_k_cu_696259a6_111004cuda3std3__45__cpo3endE - _ZN40_INTERNAL_ac9b04ee_4_k_cu_696259a6_111004cute7productE)
_ZN40_INTERNAL_ac9b04ee_4_k_cu_696259a6_111004cute7productE:
	.zero		1
	.type		_ZN40_INTERNAL_ac9b04ee_4_k_cu_696259a6_111004cuda3std3__45__cpo3endE,@object
	.size		_ZN40_INTERNAL_ac9b04ee_4_k_cu_696259a6_111004cuda3std3__45__cpo3endE,(_ZN40_INTERNAL_ac9b04ee_4_k_cu_696259a6_111004cuda3std3__419piecewise_constructE - _ZN40_INTERNAL_ac9b04ee_4_k_cu_696259a6_111004cuda3std3__45__cpo3endE)
_ZN40_INTERNAL_ac9b04ee_4_k_cu_696259a6_111004cuda3std3__45__cpo3endE:
	.zero		1
	.type		_ZN40_INTERNAL_ac9b04ee_4_k_cu_696259a6_111004cuda3std3__419piecewise_constructE,@object
	.size		_ZN40_INTERNAL_ac9b04ee_4_k_cu_696259a6_111004cuda3std3__419piecewise_constructE,(_ZN40_INTERNAL_ac9b04ee_4_k_cu_696259a6_111004cuda3std3__45__cpo4cendE - _ZN40_INTERNAL_ac9b04ee_4_k_cu_696259a6_111004cuda3std3__419piecewise_constructE)
_ZN40_INTERNAL_ac9b04ee_4_k_cu_696259a6_111004cuda3std3__419piecewise_constructE:
	.zero		1
	.type		_ZN40_INTERNAL_ac9b04ee_4_k_cu_696259a6_111004cuda3std3__45__cpo4cendE,@object
	.size		_ZN40_INTERNAL_ac9b04ee_4_k_cu_696259a6_111004cuda3std3__45__cpo4cendE,(_ZN40_INTERNAL_ac9b04ee_4_k_cu_696259a6_111004cuda3std6ranges3__45__cpo4swapE - _ZN40_INTERNAL_ac9b04ee_4_k_cu_696259a6_111004cuda3std3__45__cpo4cendE)
_ZN40_INTERNAL_ac9b04ee_4_k_cu_696259a6_111004cuda3std3__45__cpo4cendE:
	.zero		1
	.type		_ZN40_INTERNAL_ac9b04ee_4_k_cu_696259a6_111004cuda3std6ranges3__45__cpo4swapE,@object
	.size		_ZN40_INTERNAL_ac9b04ee_4_k_cu_696259a6_111004cuda3std6ranges3__45__cpo4swapE,(.L_11 - _ZN40_INTERNAL_ac9b04ee_4_k_cu_696259a6_111004cuda3std6ranges3__45__cpo4swapE)
_ZN40_INTERNAL_ac9b04ee_4_k_cu_696259a6_111004cuda3std6ranges3__45__cpo4swapE:
	.zero		1
.L_11:


//--------------------- .nv.constant0._ZN7cutlass13device_kernelINS_4gemm6kernel13GemmUniversalIN4cute5tupleIJiiiiEEENS1_10collective13CollectiveMmaINS1_35MainloopSm100TmaUmmaWarpSpecializedILi3ELi2ELi4ENS5_IJNS4_1CILi2EEENSA_ILi1EEESC_EEEEENS5_IJNSA_ILi64EEENSA_ILi256EEESF_EEEaNS5_IJlSC_lEEEaSI_NS4_8TiledMMAINS4_8MMA_AtomIJNS4_15SM100_MMA_S8_SSIaaiLi64ELi256ELNS4_4UMMA5MajorE0ELSN_0ELNSM_8SaturateE0EEEEEENS4_6LayoutINS5_IJSC_SC_SC_EEENS5_IJNSA_ILi0EEEST_ST_EEEEENS5_IJNS4_10UnderscoreESW_SW_EEEEENS4_13SM90_TMA_LOADENS4_14ComposedLayoutINS4_7SwizzleILi2ELi4ELi3EEENS4_18smem_ptr_flag_bitsILi8EEENSR_INS5_IJNSA_ILi8EEESF_EEENS5_IJSF_SC_EEEEEEEvNS4_8identityENS4_23SM90_TMA_LOAD_MULTICASTES19_vS1A_EENS_8epilogue10collective18CollectiveEpilogueINS1D_23Sm100TmaWarpSpecializedILi4ELi2ELi32ELb0ELb0EEEJSH_NS5_IJNSR_ISF_SC_EES1I_EEEaSI_aSI_NS1D_6fusion15FusionCallbacksIS1H_NS1K_17LinearCombinationIaiaiLNS_15FloatRoundStyleE2EEESH_S1J_JEEENS4_5SM1004TMEM4LOAD26SM100_TMEM_LOAD_16dp32b32xESZ_S19_NS4_39AutoVectorizingCopyWithAssumedAlignmentILi128EEENS4_14SM90_TMA_STOREES19_S1V_S1V_EEEvvEEEEvNT_6ParamsE --------------------------
	.section	.nv.constant0._ZN7cutlass13device_kernelINS_4gemm6kernel13GemmUniversalIN4cute5tupleIJiiiiEEENS1_10collective13CollectiveMmaINS1_35MainloopSm100TmaUmmaWarpSpecializedILi3ELi2ELi4ENS5_IJNS4_1CILi2EEENSA_ILi1EEESC_EEEEENS5_IJNSA_ILi64EEENSA_ILi256EEESF_EEEaNS5_IJlSC_lEEEaSI_NS4_8TiledMMAINS4_8MMA_AtomIJNS4_15SM100_MMA_S8_SSIaaiLi64ELi256ELNS4_4UMMA5MajorE0ELSN_0ELNSM_8SaturateE0EEEEEENS4_6LayoutINS5_IJSC_SC_SC_EEENS5_IJNSA_ILi0EEEST_ST_EEEEENS5_IJNS4_10UnderscoreESW_SW_EEEEENS4_13SM90_TMA_LOADENS4_14ComposedLayoutINS4_7SwizzleILi2ELi4ELi3EEENS4_18smem_ptr_flag_bitsILi8EEENSR_INS5_IJNSA_ILi8EEESF_EEENS5_IJSF_SC_EEEEEEEvNS4_8identityENS4_23SM90_TMA_LOAD_MULTICASTES19_vS1A_EENS_8epilogue10collective18CollectiveEpilogueINS1D_23Sm100TmaWarpSpecializedILi4ELi2ELi32ELb0ELb0EEEJSH_NS5_IJNSR_ISF_SC_EES1I_EEEaSI_aSI_NS1D_6fusion15FusionCallbacksIS1H_NS1K_17LinearCombinationIaiaiLNS_15FloatRoundStyleE2EEESH_S1J_JEEENS4_5SM1004TMEM4LOAD26SM100_TMEM_LOAD_16dp32b32xESZ_S19_NS4_39AutoVectorizingCopyWithAssumedAlignmentILi128EEENS4_14SM90_TMA_STOREES19_S1V_S1V_EEEvvEEEEvNT_6ParamsE,"a",@progbits
	.sectionflags	@""
	.align	4
.nv.constant0._ZN7cutlass13device_kernelINS_4gemm6kernel13GemmUniversalIN4cute5tupleIJiiiiEEENS1_10collective13CollectiveMmaINS1_35MainloopSm100TmaUmmaWarpSpecializedILi3ELi2ELi4ENS5_IJNS4_1CILi2EEENSA_ILi1EEESC_EEEEENS5_IJNSA_ILi64EEENSA_ILi256EEESF_EEEaNS5_IJlSC_lEEEaSI_NS4_8TiledMMAINS4_8MMA_AtomIJNS4_15SM100_MMA_S8_SSIaaiLi64ELi256ELNS4_4UMMA5MajorE0ELSN_0ELNSM_8SaturateE0EEEEEENS4_6LayoutINS5_IJSC_SC_SC_EEENS5_IJNSA_ILi0EEEST_ST_EEEEENS5_IJNS4_10UnderscoreESW_SW_EEEEENS4_13SM90_TMA_LOADENS4_14ComposedLayoutINS4_7SwizzleILi2ELi4ELi3EEENS4_18smem_ptr_flag_bitsILi8EEENSR_INS5_IJNSA_ILi8EEESF_EEENS5_IJSF_SC_EEEEEEEvNS4_8identityENS4_23SM90_TMA_LOAD_MULTICASTES19_vS1A_EENS_8epilogue10collective18CollectiveEpilogueINS1D_23Sm100TmaWarpSpecializedILi4ELi2ELi32ELb0ELb0EEEJSH_NS5_IJNSR_ISF_SC_EES1I_EEEaSI_aSI_NS1D_6fusion15FusionCallbacksIS1H_NS1K_17LinearCombinationIaiaiLNS_15FloatRoundStyleE2EEESH_S1J_JEEENS4_5SM1004TMEM4LOAD26SM100_TMEM_LOAD_16dp32b32xESZ_S19_NS4_39AutoVectorizingCopyWithAssumedAlignmentILi128EEENS4_14SM90_TMA_STOREES19_S1V_S1V_EEEvvEEEEvNT_6ParamsE:
	.zero		2944


//--------------------- SYMBOLS --------------------------

	.type		.nv.reservedSmem.offset0,@object
	.size		.nv.reservedSmem.offset0,0x4
	.type		.nv.reservedSmem.cap,@object
	.size		.nv.reservedSmem.cap,0x4
	.type		__assertfail,@function
